def matmul_kernel(
    a_ptr,
    b_ptr,
    c_ptr,
    M,
    N,
    K,
    stride_am,
    stride_ak,
    stride_bk,
    stride_bn,
    stride_cm,
    stride_cn,
    BLOCK_M: tl.constexpr,
    BLOCK_N: tl.constexpr,
    BLOCK_K: tl.constexpr,
    GROUP_M: tl.constexpr,
):
    pid = tl.program_id(axis=0)
    num_pid_m = tl.cdiv(M, BLOCK_M)
    num_pid_n = tl.cdiv(N, BLOCK_N)
    num_pid_in_group = GROUP_M * num_pid_n
    group_id = pid // num_pid_in_group
    first_pid_m = group_id * GROUP_M
    group_size_m = min(num_pid_m - first_pid_m, GROUP_M)
    pid_m = first_pid_m + ((pid % num_pid_in_group) % group_size_m)
    pid_n = (pid % num_pid_in_group) // group_size_m

    offs_am = (pid_m * BLOCK_M + tl.arange(0, BLOCK_M)) % M
    offs_bn = (pid_n * BLOCK_N + tl.arange(0, BLOCK_N)) % N
    offs_k = tl.arange(0, BLOCK_K)
    a_ptrs = a_ptr + offs_am[:, None] * stride_am + offs_k[None, :] * stride_ak
    b_ptrs = b_ptr + offs_k[:, None] * stride_bk + offs_bn[None, :] * stride_bn

    acc = tl.zeros((BLOCK_M, BLOCK_N), dtype=tl.float32)
    for kk in range(0, tl.cdiv(K, BLOCK_K)):
        a = tl.load(a_ptrs, mask=offs_k[None, :] < K - kk * BLOCK_K, other=0.0)
        b = tl.load(b_ptrs, mask=offs_k[:, None] < K - kk * BLOCK_K, other=0.0)
        acc = tl.dot(a, b, acc)
        a_ptrs += BLOCK_K * stride_ak
        b_ptrs += BLOCK_K * stride_bk

    c = acc.to(c_ptr.dtype.element_ty)
    offs_cm = pid_m * BLOCK_M + tl.arange(0, BLOCK_M)
    offs_cn = pid_n * BLOCK_N + tl.arange(0, BLOCK_N)
    c_ptrs = c_ptr + offs_cm[:, None] * stride_cm + offs_cn[None, :] * stride_cn
    mask = (offs_cm[:, None] < M) & (offs_cn[None, :] < N)
    tl.store(c_ptrs, c, mask=mask)

# config = {"BLOCK_K": 128, "BLOCK_M": 128, "BLOCK_N": 64, "GROUP_M": 8, "arch": "sm_100", "dtype": "fp8e5m2", "num_ctas": 1, "num_stages": 3, "num_warps": 8}
# arch = sm_100


// ===== COMPILED SASS (sm_100a) =====

	.target	sm_100a

	.elftype	@"ET_EXEC"


//--------------------- .note.nv.tkinfo           --------------------------
	.section	.note.nv.tkinfo,"",@"SHT_NOTE"
	.sectionflags	@"SHF_NOTE_NV_TKINFO"
	.tkinfo
        /*0018*/ 	.word	0x00000081
        /*0030*/ 	.string	""
        /*0030*/ 	.string	"ptxas-blackwell"
        /*0030*/ 	.string	"Cuda compilation tools, release 12.9, V12.9.86"
        /*0030*/ 	.string	"Build cuda_12.9.r12.9/compiler.36037853_0"
        /*0030*/ 	.string	"-v  -suppress-debug-info  -lineinfo  -arch sm_100a "



//--------------------- .note.nv.cuver            --------------------------
	.section	.note.nv.cuver,"",@"SHT_NOTE"
	.sectionflags	@"SHF_NOTE_NV_CUVER"
        /*0018*/ 	.short	0x0001
        /*001a*/ 	.short	0x0064
        /*001c*/ 	.short	0x0001
        /*001e*/ 	.short	0x0000
        /*0020*/ 	.short	0x0001
        /*0022*/ 	.short	0x0000


//--------------------- .nv.info                  --------------------------
	.section	.nv.info,"",@"SHT_CUDA_INFO"
	.align	4


	//----- nvinfo : EIATTR_REGCOUNT
	.align		4
        /*0000*/ 	.byte	0x04, 0x2f
        /*0002*/ 	.short	(.L_4 - .L_3)
	.align		4
.L_3:
        /*0004*/ 	.word	index@(matmul_kernel)
        /*0008*/ 	.word	0x000000ff


	//----- nvinfo : EIATTR_FRAME_SIZE
	.align		4
.L_4:
        /*000c*/ 	.byte	0x04, 0x11
        /*000e*/ 	.short	(.L_6 - .L_5)
	.align		4
.L_5:
        /*0010*/ 	.word	index@($__internal_2_$__cuda_sm10x_tcgen05_guardrail_trap_unallocated_columns_being_dealloced)
        /*0014*/ 	.word	0x000000c8


	//----- nvinfo : EIATTR_FRAME_SIZE
	.align		4
.L_6:
        /*0018*/ 	.byte	0x04, 0x11
        /*001a*/ 	.short	(.L_8 - .L_7)
	.align		4
.L_7:
        /*001c*/ 	.word	index@($__internal_1_$__cuda_sm10x_tcgen05_guardrail_trap_phase_invalid_during_alloc)
        /*0020*/ 	.word	0x000000c8


	//----- nvinfo : EIATTR_FRAME_SIZE
	.align		4
.L_8:
        /*0024*/ 	.byte	0x04, 0x11
        /*0026*/ 	.short	(.L_10 - .L_9)
	.align		4
.L_9:
        /*0028*/ 	.word	index@($__internal_0_$__cuda_sm10x_tcgen05_guardrail_trap_col_being_dealloced_not_returned_by_alloc)
        /*002c*/ 	.word	0x000000c8


	//----- nvinfo : EIATTR_FRAME_SIZE
	.align		4
.L_10:
        /*0030*/ 	.byte	0x04, 0x11
        /*0032*/ 	.short	(.L_12 - .L_11)
	.align		4
.L_11:
        /*0034*/ 	.word	index@(matmul_kernel)
        /*0038*/ 	.word	0x000000c8


	//----- nvinfo : EIATTR_MIN_STACK_SIZE
	.align		4
.L_12:
        /*003c*/ 	.byte	0x04, 0x12
        /*003e*/ 	.short	(.L_14 - .L_13)
	.align		4
.L_13:
        /*0040*/ 	.word	index@(matmul_kernel)
        /*0044*/ 	.word	0x000000c8
.L_14:


//--------------------- .nv.info.matmul_kernel    --------------------------
	.section	.nv.info.matmul_kernel,"",@"SHT_CUDA_INFO"
	.sectionflags	@""
	.align	4


	//----- nvinfo : EIATTR_CUDA_API_VERSION
	.align		4
        /*0000*/ 	.byte	0x04, 0x37
        /*0002*/ 	.short	(.L_16 - .L_15)
.L_15:
        /*0004*/ 	.word	0x00000081


	//----- nvinfo : EIATTR_KPARAM_INFO
	.align		4
.L_16:
        /*0008*/ 	.byte	0x04, 0x17
        /*000a*/ 	.short	(.L_18 - .L_17)
.L_17:
        /*000c*/ 	.word	0x00000000
        /*0010*/ 	.short	0x000d
        /*0012*/ 	.short	0x0048
        /*0014*/ 	.byte	0x00, 0xf4, 0x21, 0x00


	//----- nvinfo : EIATTR_KPARAM_INFO
	.align		4
.L_18:
        /*0018*/ 	.byte	0x04, 0x17
        /*001a*/ 	.short	(.L_20 - .L_19)
.L_19:
        /*001c*/ 	.word	0x00000000
        /*0020*/ 	.short	0x000c
        /*0022*/ 	.short	0x0040
        /*0024*/ 	.byte	0x00, 0xf4, 0x21, 0x00


	//----- nvinfo : EIATTR_KPARAM_INFO
	.align		4
.L_20:
        /*0028*/ 	.byte	0x04, 0x17
        /*002a*/ 	.short	(.L_22 - .L_21)
.L_21:
        /*002c*/ 	.word	0x00000000
        /*0030*/ 	.short	0x000b
        /*0032*/ 	.short	0x0038
        /*0034*/ 	.byte	0x00, 0xf0, 0x11, 0x00


	//----- nvinfo : EIATTR_KPARAM_INFO
	.align		4
.L_22:
        /*0038*/ 	.byte	0x04, 0x17
        /*003a*/ 	.short	(.L_24 - .L_23)
.L_23:
        /*003c*/ 	.word	0x00000000
        /*0040*/ 	.short	0x000a
        /*0042*/ 	.short	0x0034
        /*0044*/ 	.byte	0x00, 0xf0, 0x11, 0x00


	//----- nvinfo : EIATTR_KPARAM_INFO
	.align		4
.L_24:
        /*0048*/ 	.byte	0x04, 0x17
        /*004a*/ 	.short	(.L_26 - .L_25)
.L_25:
        /*004c*/ 	.word	0x00000000
        /*0050*/ 	.short	0x0009
        /*0052*/ 	.short	0x0030
        /*0054*/ 	.byte	0x00, 0xf0, 0x11, 0x00


	//----- nvinfo : EIATTR_KPARAM_INFO
	.align		4
.L_26:
        /*0058*/ 	.byte	0x04, 0x17
        /*005a*/ 	.short	(.L_28 - .L_27)
.L_27:
        /*005c*/ 	.word	0x00000000
        /*0060*/ 	.short	0x0008
        /*0062*/ 	.short	0x002c
        /*0064*/ 	.byte	0x00, 0xf0, 0x11, 0x00


	//----- nvinfo : EIATTR_KPARAM_INFO
	.align		4
.L_28:
        /*0068*/ 	.byte	0x04, 0x17
        /*006a*/ 	.short	(.L_30 - .L_29)
.L_29:
        /*006c*/ 	.word	0x00000000
        /*0070*/ 	.short	0x0007
        /*0072*/ 	.short	0x0028
        /*0074*/ 	.byte	0x00, 0xf0, 0x11, 0x00


	//----- nvinfo : EIATTR_KPARAM_INFO
	.align		4
.L_30:
        /*0078*/ 	.byte	0x04, 0x17
        /*007a*/ 	.short	(.L_32 - .L_31)
.L_31:
        /*007c*/ 	.word	0x00000000
        /*0080*/ 	.short	0x0006
        /*0082*/ 	.short	0x0024
        /*0084*/ 	.byte	0x00, 0xf0, 0x11, 0x00


	//----- nvinfo : EIATTR_KPARAM_INFO
	.align		4
.L_32:
        /*0088*/ 	.byte	0x04, 0x17
        /*008a*/ 	.short	(.L_34 - .L_33)
.L_33:
        /*008c*/ 	.word	0x00000000
        /*0090*/ 	.short	0x0005
        /*0092*/ 	.short	0x0020
        /*0094*/ 	.byte	0x00, 0xf0, 0x11, 0x00


	//----- nvinfo : EIATTR_KPARAM_INFO
	.align		4
.L_34:
        /*0098*/ 	.byte	0x04, 0x17
        /*009a*/ 	.short	(.L_36 - .L_35)
.L_35:
        /*009c*/ 	.word	0x00000000
        /*00a0*/ 	.short	0x0004
        /*00a2*/ 	.short	0x001c
        /*00a4*/ 	.byte	0x00, 0xf0, 0x11, 0x00


	//----- nvinfo : EIATTR_KPARAM_INFO
	.align		4
.L_36:
        /*00a8*/ 	.byte	0x04, 0x17
        /*00aa*/ 	.short	(.L_38 - .L_37)
.L_37:
        /*00ac*/ 	.word	0x00000000
        /*00b0*/ 	.short	0x0003
        /*00b2*/ 	.short	0x0018
        /*00b4*/ 	.byte	0x00, 0xf0, 0x11, 0x00


	//----- nvinfo : EIATTR_KPARAM_INFO
	.align		4
.L_38:
        /*00b8*/ 	.byte	0x04, 0x17
        /*00ba*/ 	.short	(.L_40 - .L_39)
.L_39:
        /*00bc*/ 	.word	0x00000000
        /*00c0*/ 	.short	0x0002
        /*00c2*/ 	.short	0x0010
        /*00c4*/ 	.byte	0x00, 0xf4, 0x21, 0x00


	//----- nvinfo : EIATTR_KPARAM_INFO
	.align		4
.L_40:
        /*00c8*/ 	.byte	0x04, 0x17
        /*00ca*/ 	.short	(.L_42 - .L_41)
.L_41:
        /*00cc*/ 	.word	0x00000000
        /*00d0*/ 	.short	0x0001
        /*00d2*/ 	.short	0x0008
        /*00d4*/ 	.byte	0x00, 0xf4, 0x21, 0x00


	//----- nvinfo : EIATTR_KPARAM_INFO
	.align		4
.L_42:
        /*00d8*/ 	.byte	0x04, 0x17
        /*00da*/ 	.short	(.L_44 - .L_43)
.L_43:
        /*00dc*/ 	.word	0x00000000
        /*00e0*/ 	.short	0x0000
        /*00e2*/ 	.short	0x0000
        /*00e4*/ 	.byte	0x00, 0xf4, 0x21, 0x00


	//----- nvinfo : EIATTR_AT_ENTRY_FRAGMENTS
	.align		4
.L_44:
        /*00e8*/ 	.byte	0x04, 0x4f
        /*00ea*/ 	.short	(.L_46 - .L_45)


	//   ....[0]....
.L_45:
        /*00ec*/ 	.word	0x00000004


	//----- nvinfo : EIATTR_RESERVED_SMEM_USED
	.align		4
.L_46:
        /*00f0*/ 	.byte	0x01, 0x41
	.zero		2


	//----- nvinfo : EIATTR_SPARSE_MMA_MASK
	.align		4
        /*00f4*/ 	.byte	0x03, 0x50
        /*00f6*/ 	.short	0x0000


	//----- nvinfo : EIATTR_TCGEN05_1CTA_USED
	.align		4
        /*00f8*/ 	.byte	0x01, 0x51
	.zero		2


	//----- nvinfo : EIATTR_MAXREG_COUNT
	.align		4
        /*00fc*/ 	.byte	0x03, 0x1b
        /*00fe*/ 	.short	0x00ff


	//----- nvinfo : EIATTR_NUM_BARRIERS
	.align		4
        /*0100*/ 	.byte	0x02, 0x4c
        /*0102*/ 	.byte	0x01
	.zero		1


	//----- nvinfo : EIATTR_ANNOTATIONS
	.align		4
        /*0104*/ 	.byte	0x04, 0x55
        /*0106*/ 	.short	(.L_48 - .L_47)


	//   ....[0]....
.L_47:
        /*0108*/ 	.word	0x00000001
        /*010c*/ 	.byte	0xb0, 0x0a, 0x00, 0x00, 0x01, 0x00, 0x00, 0x00, 0x10, 0x0b, 0x00, 0x00, 0x01, 0x00, 0x00, 0x00
        /* <DEDUP_REMOVED lines=54> */
        /*047c*/ 	.byte	0x90, 0xbc, 0x00, 0x00, 0x01, 0x00, 0x00, 0x00, 0xe0, 0xbc, 0x00, 0x00


	//----- nvinfo : EIATTR_INT_WARP_WIDE_INSTR_OFFSETS
	.align		4
.L_48:
        /*0488*/ 	.byte	0x04, 0x31
        /*048a*/ 	.short	(.L_50 - .L_49)


	//   ....[0]....
.L_49:
        /*048c*/ 	.word	0x000016f0


	//   ....[1]....
        /*0490*/ 	.word	0x00001700


	//   ....[2]....
        /*0494*/ 	.word	0x00004b50


	//   ....[3]....
        /*0498*/ 	.word	0x0000c270


	//   ....[4]....
        /*049c*/ 	.word	0x0000c2c0


	//----- nvinfo : EIATTR_COOP_GROUP_MASK_REGIDS
	.align		4
.L_50:
        /*04a0*/ 	.byte	0x04, 0x29
        /*04a2*/ 	.short	(.L_52 - .L_51)


	//   ....[0]....
.L_51:
        /*04a4*/ 	.word	0xffffffff


	//   ....[1]....
        /*04a8*/ 	.word	0xffffffff


	//   ....[2]....
        /*04ac*/ 	.word	0xffffffff


	//   ....[3]....
        /*04b0*/ 	.word	0xffffffff


	//----- nvinfo : EIATTR_COOP_GROUP_INSTR_OFFSETS
	.align		4
.L_52:
        /*04b4*/ 	.byte	0x04, 0x28
        /*04b6*/ 	.short	(.L_54 - .L_53)


	//   ....[0]....
.L_53:
        /*04b8*/ 	.word	0x00000080


	//   ....[1]....
        /*04bc*/ 	.word	0x00000340


	//   ....[2]....
        /*04c0*/ 	.word	0x0000c100


	//   ....[3]....
        /*04c4*/ 	.word	0x0000c370


	//----- nvinfo : EIATTR_VRC_CTA_INIT_COUNT
	.align		4
.L_54:
        /*04c8*/ 	.byte	0x02, 0x4a
        /*04ca*/ 	.byte	0x80
	.zero		1


	//----- nvinfo : EIATTR_MBARRIER_INSTR_OFFSETS
	.align		4
        /*04cc*/ 	.byte	0x04, 0x39
        /*04ce*/ 	.short	(.L_56 - .L_55)


	//   ....[0]....
.L_55:
        /*04d0*/ 	.word	0x00001840
        /*04d4*/ 	.word	0x000000ff
        /*04d8*/ 	.word	0x00000000
        /*04dc*/ 	.short	0x0100
        /*04de*/ 	.byte	0x06
	.zero		1


	//   ....[1]....
        /*04e0*/ 	.word	0x00004bb0
        /*04e4*/ 	.word	0x000000ff
        /*04e8*/ 	.word	0x0000c008
        /*04ec*/ 	.short	0x0100
        /*04ee*/ 	.byte	0x09
	.zero		1


	//   ....[2]....
        /*04f0*/ 	.word	0x00006d80
        /*04f4*/ 	.word	0x000000ff
        /*04f8*/ 	.word	0x00000000
        /*04fc*/ 	.short	0x010a
        /*04fe*/ 	.byte	0x06
	.zero		1


	//   ....[3]....
        /*0500*/ 	.word	0x0000ab80
        /*0504*/ 	.word	0x000000ff
        /*0508*/ 	.word	0x00000000
        /*050c*/ 	.short	0x010a
        /*050e*/ 	.byte	0x06
	.zero		1


	//   ....[4]....
        /*0510*/ 	.word	0x0000ac20
        /*0514*/ 	.word	0x000000ff
        /*0518*/ 	.word	0x0000c000
        /*051c*/ 	.short	0x0108
        /*051e*/ 	.byte	0x09
	.zero		1


	//   ....[5]....
        /*0520*/ 	.word	0x0000ac80
        /*0524*/ 	.word	0x000000ff
        /*0528*/ 	.word	0x0000c008
        /*052c*/ 	.short	0x0108
        /*052e*/ 	.byte	0x09
	.zero		1


	//   ....[6]....
        /*0530*/ 	.word	0x0000c390
        /*0534*/ 	.word	0x000000ff
        /*0538*/ 	.word	0x00000000
        /*053c*/ 	.short	0x010a
        /*053e*/ 	.byte	0x06
	.zero		1


	//   ....[7]....
        /*0540*/ 	.word	0x0000c3c0
        /*0544*/ 	.word	0x000000ff
        /*0548*/ 	.word	0x00000000
        /*054c*/ 	.short	0x010a
        /*054e*/ 	.byte	0x06
	.zero		1


	//----- nvinfo : EIATTR_NUM_MBARRIERS
	.align		4
.L_56:
        /*0550*/ 	.byte	0x03, 0x38
        /*0552*/ 	.short	0x0002


	//----- nvinfo : EIATTR_EXIT_INSTR_OFFSETS
	.align		4
        /*0554*/ 	.byte	0x04, 0x1c
        /*0556*/ 	.short	(.L_58 - .L_57)


	//   ....[0]....
.L_57:
        /*0558*/ 	.word	0x0000c380


	//----- nvinfo : EIATTR_REQNTID
	.align		4
.L_58:
        /*055c*/ 	.byte	0x04, 0x10
        /*055e*/ 	.short	(.L_60 - .L_59)
.L_59:
        /*0560*/ 	.word	0x00000100
        /*0564*/ 	.word	0x00000001
        /*0568*/ 	.word	0x00000001


	//----- nvinfo : EIATTR_CRS_STACK_SIZE
	.align		4
.L_60:
        /*056c*/ 	.byte	0x04, 0x1e
        /*056e*/ 	.short	(.L_62 - .L_61)
.L_61:
        /*0570*/ 	.word	0x00000000


	//----- nvinfo : EIATTR_CBANK_PARAM_SIZE
	.align		4
.L_62:
        /*0574*/ 	.byte	0x03, 0x19
        /*0576*/ 	.short	0x0050


	//----- nvinfo : EIATTR_PARAM_CBANK
	.align		4
        /*0578*/ 	.byte	0x04, 0x0a
        /*057a*/ 	.short	(.L_64 - .L_63)
	.align		4
.L_63:
        /*057c*/ 	.word	index@(.nv.constant0.matmul_kernel)
        /*0580*/ 	.short	0x0380
        /*0582*/ 	.short	0x0050


	//----- nvinfo : EIATTR_SW_WAR
	.align		4
.L_64:
        /*0584*/ 	.byte	0x04, 0x36
        /*0586*/ 	.short	(.L_66 - .L_65)
.L_65:
        /*0588*/ 	.word	0x00000008
.L_66:


//--------------------- .nv.compat                --------------------------
	.section	.nv.compat,"",@"SHT_CUDA_COMPAT_INFO"
	.align	4
        /*0000*/ 	.byte	0x02, 0x02, 0x02, 0x00, 0x02, 0x05, 0x05, 0x00, 0x02, 0x03, 0x00, 0x00, 0x02, 0x06, 0x01, 0x00


//--------------------- .nv.callgraph             --------------------------
	.section	.nv.callgraph,"",@"SHT_CUDA_CALLGRAPH"
	.align	4
	.sectionentsize	8
	.align		4
        /*0000*/ 	.word	0x00000000
	.align		4
        /*0004*/ 	.word	0xffffffff
	.align		4
        /*0008*/ 	.word	0x00000000
	.align		4
        /*000c*/ 	.word	0xfffffffe
	.align		4
        /*0010*/ 	.word	0x00000000
	.align		4
        /*0014*/ 	.word	0xfffffffd
	.align		4
        /*0018*/ 	.word	0x00000000
	.align		4
        /*001c*/ 	.word	0xfffffffc


//--------------------- .text.matmul_kernel       --------------------------
	.section	.text.matmul_kernel,"ax",@progbits
	.align	128
        .global         matmul_kernel
        .type           matmul_kernel,@function
        .size           matmul_kernel,(.L_x_20 - matmul_kernel)
        .other          matmul_kernel,@"STO_CUDA_ENTRY STV_DEFAULT"
matmul_kernel:
.text.matmul_kernel:
[----:B------:R-:W0:Y:S01]  /*0000*/  LDC R1, c[0x0][0x37c] ;  /* 0x0000df00ff017b82 */ /* 0x000e220000000800 */
[----:B------:R-:W1:Y:S01]  /*0010*/  S2R R0, SR_TID.X ;  /* 0x0000000000007919 */ /* 0x000e620000002100 */
[----:B0-----:R-:W-:Y:S01]  /*0020*/  VIADD R1, R1, 0xffffff38 ;  /* 0xffffff3801017836 */ /* 0x001fe20000000000 */
[----:B------:R-:W0:Y:S01]  /*0030*/  LDCU.64 UR20, c[0x0][0x358] ;  /* 0x00006b00ff1477ac */ /* 0x000e220008000a00 */
[----:B-1----:R-:W-:-:S13]  /*0040*/  ISETP.GE.U32.AND P0, PT, R0, 0x20, PT ;  /* 0x000000200000780c */ /* 0x002fda0003f06070 */
[----:B------:R-:W-:Y:S02]  /*0050*/  VOTEU.ANY UP0, P0 ;  /* 0x0000000000ff7886 */ /* 0x000fe40000000100 */
[----:B------:R-:W-:Y:S05]  /*0060*/  BRA.U UP0, `(.L_x_0) ;  /* 0x0000000100b87547 */ /* 0x000fea000b800000 */
[----:B------:R-:W1:Y:S01]  /*0070*/  S2UR UR6, SR_CgaCtaId ;  /* 0x00000000000679c3 */ /* 0x000e620000008800 */
[----:B------:R-:W-:Y:S01]  /*0080*/  NOP ;  /* 0x0000000000007918 */ /* 0x000fe20000000000 */
[----:B------:R-:W-:Y:S02]  /*0090*/  UMOV UR4, 0x40 ;  /* 0x0000004000047882 */ /* 0x000fe40000000000 */
[----:B-1----:R-:W-:-:S09]  /*00a0*/  ULEA UR4, UR6, UR4, 0x18 ;  /* 0x0000000406047291 */ /* 0x002fd2000f8ec0ff */
[----:B------:R-:W1:Y:S01]  /*00b0*/  LDS.U8 R0, [UR4] ;  /* 0x00000004ff007984 */ /* 0x000e620008000000 */
[----:B------:R-:W-:Y:S02]  /*00c0*/  UMOV UR4, 0x400 ;  /* 0x0000040000047882 */ /* 0x000fe40000000000 */
[----:B------:R-:W-:Y:S01]  /*00d0*/  ULEA UR4, UR6, UR4, 0x18 ;  /* 0x0000000406047291 */ /* 0x000fe2000f8ec0ff */
[----:B-1----:R-:W-:-:S13]  /*00e0*/  ISETP.NE.AND P0, PT, R0, RZ, PT ;  /* 0x000000ff0000720c */ /* 0x002fda0003f05270 */
[----:B------:R-:W-:Y:S05]  /*00f0*/  @P0 BRA `(.L_x_1) ;  /* 0x00000000007c0947 */ /* 0x000fea0003800000 */
[----:B------:R-:W-:-:S13]  /*0100*/  ELECT P0, URZ, PT ;  /* 0x0000000000ff782f */ /* 0x000fda0003800000 */
[----:B------:R-:W-:Y:S05]  /*0110*/  @!P0 BRA `(.L_x_2) ;  /* 0x0000000000848947 */ /* 0x000fea0003800000 */
[----:B------:R-:W-:Y:S01]  /*0120*/  UMOV UR5, 0x2 ;  /* 0x0000000200057882 */ /* 0x000fe20000000000 */
[----:B------:R-:W-:Y:S02]  /*0130*/  IMAD.MOV.U32 R4, RZ, RZ, 0x1 ;  /* 0x00000001ff047424 */ /* 0x000fe400078e00ff */
[----:B------:R-:W-:Y:S02]  /*0140*/  IMAD.MOV.U32 R5, RZ, RZ, 0x3 ;  /* 0x00000003ff057424 */ /* 0x000fe400078e00ff */
[----:B------:R-:W-:Y:S04]  /*0150*/  DEPBAR.LE SB1, 0x36 ;  /* 0x00009d800000791a */ /* 0x000fe80000000000 */
[----:B------:R-:W1:Y:S02]  /*0160*/  UTCATOMSWS.FIND_AND_SET.ALIGN UP1, UR5, UR5 ;  /* 0x00000005000575e3 */ /* 0x000e640008020800 */
[----:B-1----:R-:W-:-:S04]  /*0170*/  PLOP3.LUT P0, PT, PT, PT, UP1, 0x80, 0x8 ;  /* 0x000000000008781c */ /* 0x002fc80003f0f018 */
[----:B------:R-:W-:-:S04]  /*0180*/  SEL R0, RZ, 0xffffffff, !P0 ;  /* 0xffffffffff007807 */ /* 0x000fc80004000000 */
[----:B------:R-:W-:Y:S01]  /*0190*/  ISETP.NE.AND P0, PT, R0, RZ, PT ;  /* 0x000000ff0000720c */ /* 0x000fe20003f05270 */
[----:B------:R-:W-:-:S12]  /*01a0*/  IMAD.U32 R0, RZ, RZ, UR5 ;  /* 0x00000005ff007e24 */ /* 0x000fd8000f8e00ff */
[----:B------:R-:W-:Y:S05]  /*01b0*/  @P0 BRA `(.L_x_3) ;  /* 0x0000000000240947 */ /* 0x000fea0003800000 */
.L_x_4:
[----:B------:R-:W-:Y:S05]  /*01c0*/  NANOSLEEP 0x64 ;  /* 0x000000640000795d */ /* 0x000fea0003800000 */
[----:B------:R-:W-:-:S05]  /*01d0*/  UMOV UR5, 0x2 ;  /* 0x0000000200057882 */ /* 0x000fca0000000000 */
[----:B------:R-:W-:Y:S04]  /*01e0*/  DEPBAR.LE SB1, 0x36 ;  /* 0x00009d800000791a */ /* 0x000fe80000000000 */
[----:B------:R-:W1:Y:S02]  /*01f0*/  UTCATOMSWS.FIND_AND_SET.ALIGN UP1, UR5, UR5 ;  /* 0x00000005000575e3 */ /* 0x000e640008020800 */
[----:B-1----:R-:W-:-:S04]  /*0200*/  PLOP3.LUT P0, PT, PT, PT, UP1, 0x80, 0x8 ;  /* 0x000000000008781c */ /* 0x002fc80003f0f018 */
[----:B------:R-:W-:-:S04]  /*0210*/  SEL R0, RZ, 0xffffffff, !P0 ;  /* 0xffffffffff007807 */ /* 0x000fc80004000000 */
[----:B------:R-:W-:Y:S01]  /*0220*/  ISETP.NE.AND P0, PT, R0, RZ, PT ;  /* 0x000000ff0000720c */ /* 0x000fe20003f05270 */
[----:B------:R-:W-:-:S12]  /*0230*/  IMAD.U32 R0, RZ, RZ, UR5 ;  /* 0x00000005ff007e24 */ /* 0x000fd8000f8e00ff */
[----:B------:R-:W-:Y:S05]  /*0240*/  @!P0 BRA `(.L_x_4) ;  /* 0xfffffffc00dc8947 */ /* 0x000fea000383ffff */
.L_x_3:
[C---:B------:R-:W-:Y:S01]  /*0250*/  VIADD R3, R0.reuse, 0x10 ;  /* 0x0000001000037836 */ /* 0x040fe20000000000 */
[----:B------:R-:W-:Y:S01]  /*0260*/  UMOV UR5, 0x50 ;  /* 0x0000005000057882 */ /* 0x000fe20000000000 */
[----:B------:R-:W-:Y:S01]  /*0270*/  SHF.L.U32 R2, R5, R0, RZ ;  /* 0x0000000005027219 */ /* 0x000fe200000006ff */
[----:B------:R-:W-:Y:S01]  /*0280*/  ULEA UR5, UR6, UR5, 0x18 ;  /* 0x0000000506057291 */ /* 0x000fe2000f8ec0ff */
[----:B------:R-:W-:Y:S01]  /*0290*/  IMAD.SHL.U32 R0, R0, 0x20, RZ ;  /* 0x0000002000007824 */ /* 0x000fe200078e00ff */
[----:B------:R-:W-:-:S04]  /*02a0*/  SHF.L.U32 R3, R4, R3, RZ ;  /* 0x0000000304037219 */ /* 0x000fc800000006ff */
[----:B------:R-:W-:-:S05]  /*02b0*/  LOP3.LUT R2, R3, R2, RZ, 0xfc, !PT ;  /* 0x0000000203027212 */ /* 0x000fca00078efcff */
[----:B------:R1:W-:Y:S04]  /*02c0*/  ATOMS.OR RZ, [UR5], R2 ;  /* 0x00000002ffff798c */ /* 0x0003e8000b000005 */
[----:B------:R1:W-:Y:S01]  /*02d0*/  STS [UR4], R0 ;  /* 0x00000000ff007988 */ /* 0x0003e20008000804 */
[----:B------:R-:W-:Y:S05]  /*02e0*/  BRA `(.L_x_2) ;  /* 0x0000000000107947 */ /* 0x000fea0003800000 */
.L_x_1:
[----:B------:R-:W-:Y:S01]  /*02f0*/  IMAD.MOV.U32 R0, RZ, RZ, -0x1 ;  /* 0xffffffffff007424 */ /* 0x000fe200078e00ff */
[----:B------:R-:W-:-:S04]  /*0300*/  MOV R2, 0x330 ;  /* 0x0000033000027802 */ /* 0x000fc80000000f00 */
[----:B------:R1:W-:Y:S03]  /*0310*/  STS [UR4], R0 ;  /* 0x00000000ff007988 */ /* 0x0003e60008000804 */
[----:B01----:R-:W-:Y:S05]  /*0320*/  CALL.REL.NOINC `($__internal_1_$__cuda_sm10x_tcgen05_guardrail_trap_phase_invalid_during_alloc) ;  /* 0x000000c0003c7944 */ /* 0x003fea0003c00000 */
.L_x_2:
[----:B------:R-:W-:Y:S05]  /*0330*/  WARPSYNC.ALL ;  /* 0x0000000000007948 */ /* 0x000fea0003800000 */
[----:B------:R-:W-:Y:S01]  /*0340*/  NOP ;  /* 0x0000000000007918 */ /* 0x000fe20000000000 */
.L_x_0:
[----:B------:R-:W2:Y:S01]  /*0350*/  LDC.64 R98, c[0x0][0x398] ;  /* 0x0000e600ff627b82 */ /* 0x000ea20000000a00 */
[----:B------:R-:W3:Y:S01]  /*0360*/  S2R R5, SR_CTAID.X ;  /* 0x0000000000057919 */ /* 0x000ee20000002500 */
[----:B------:R-:W4:Y:S01]  /*0370*/  LDCU UR22, c[0x0][0x3a0] ;  /* 0x00007400ff1677ac */ /* 0x000f220008000800 */
[----:B------:R-:W-:Y:S01]  /*0380*/  PRMT R100, RZ, 0x7610, R100 ;  /* 0x00007610ff647816 */ /* 0x000fe20000000064 */
[----:B------:R-:W5:Y:S01]  /*0390*/  S2R R216, SR_TID.X ;  /* 0x0000000000d87919 */ /* 0x000f620000002100 */
[----:B------:R-:W-:Y:S01]  /*03a0*/  UMOV UR9, 0x400 ;  /* 0x0000040000097882 */ /* 0x000fe20000000000 */
[----:B------:R-:W1:Y:S02]  /*03b0*/  LDCU.64 UR12, c[0x0][0x3a8] ;  /* 0x00007500ff0c77ac */ /* 0x000e640008000a00 */
[----:B------:R-:W0:Y:S01]  /*03c0*/  S2UR UR7, SR_CgaCtaId ;  /* 0x00000000000779c3 */ /* 0x000e220000008800 */
[----:B------:R-:W-:Y:S01]  /*03d0*/  PRMT R114, RZ, 0x7610, R114 ;  /* 0x00007610ff727816 */ /* 0x000fe20000000072 */
[----:B------:R-:W0:Y:S01]  /*03e0*/  LDCU UR15, c[0x0][0x3a4] ;  /* 0x00007480ff0f77ac */ /* 0x000e220008000800 */
[----:B------:R-:W-:Y:S01]  /*03f0*/  UMOV UR11, 0x1 ;  /* 0x00000001000b7882 */ /* 0x000fe20000000000 */
[----:B------:R-:W0:Y:S01]  /*0400*/  LDCU.128 UR16, c[0x0][0x380] ;  /* 0x00007000ff1077ac */ /* 0x000e220008000c00 */
[----:B----4-:R-:W-:Y:S01]  /*0410*/  UIADD3 UR24, UPT, UPT, UR22, 0x7f, URZ ;  /* 0x0000007f16187890 */ /* 0x010fe2000fffe0ff */
[----:B-12---:R-:W-:Y:S01]  /*0420*/  VIADD R0, R99, 0x3f ;  /* 0x0000003f63007836 */ /* 0x006fe20000000000 */
[----:B------:R-:W-:-:S02]  /*0430*/  IABS R157, R99 ;  /* 0x00000063009d7213 */ /* 0x000fc40000000000 */
[----:B------:R-:W-:Y:S01]  /*0440*/  UISETP.GT.AND UP1, UPT, UR24, 0x7f, UPT ;  /* 0x0000007f1800788c */ /* 0x000fe2000bf24270 */
[----:B------:R-:W-:Y:S01]  /*0450*/  IMAD.U32 R67, RZ, RZ, UR12 ;  /* 0x0000000cff437e24 */ /* 0x000fe2000f8e00ff */
[----:B------:R-:W-:Y:S01]  /*0460*/  SHF.R.S32.HI R3, RZ, 0x1f, R0 ;  /* 0x0000001fff037819 */ /* 0x000fe20000011400 */
[----:B------:R-:W-:Y:S01]  /*0470*/  IMAD.U32 R94, RZ, RZ, UR12 ;  /* 0x0000000cff5e7e24 */ /* 0x000fe2000f8e00ff */
[----:B0-----:R-:W-:Y:S02]  /*0480*/  ULEA UR9, UR7, UR9, 0x18 ;  /* 0x0000000907097291 */ /* 0x001fe4000f8ec0ff */
[----:B------:R-:W-:Y:S01]  /*0490*/  LEA.HI R3, R3, R0, RZ, 0x6 ;  /* 0x0000000003037211 */ /* 0x000fe200078f30ff */
[----:B------:R-:W-:Y:S01]  /*04a0*/  IMAD.U32 R15, RZ, RZ, UR12 ;  /* 0x0000000cff0f7e24 */ /* 0x000fe2000f8e00ff */
[----:B---3--:R-:W-:Y:S01]  /*04b0*/  IABS R8, R5 ;  /* 0x0000000500087213 */ /* 0x008fe20000000000 */
[----:B------:R-:W-:Y:S01]  /*04c0*/  UIADD3 UR6, UPT, UPT, UR9, 0xc000, URZ ;  /* 0x0000c00009067890 */ /* 0x000fe2000fffe0ff */
[----:B------:R-:W-:-:S02]  /*04d0*/  SHF.R.S32.HI R3, RZ, 0x6, R3 ;  /* 0x00000006ff037819 */ /* 0x000fc40000011403 */
[----:B-----5:R-:W-:Y:S02]  /*04e0*/  SHF.R.U32.HI R135, RZ, 0x7, R216 ;  /* 0x00000007ff877819 */ /* 0x020fe400000116d8 */
[----:B------:R-:W-:Y:S01]  /*04f0*/  LOP3.LUT R236, R216, 0x7f, RZ, 0xc0, !PT ;  /* 0x0000007fd8ec7812 */ /* 0x000fe200078ec0ff */
[----:B------:R-:W-:Y:S01]  /*0500*/  IMAD.SHL.U32 R4, R3, 0x8, RZ ;  /* 0x0000000803047824 */ /* 0x000fe200078e00ff */
[----:B------:R-:W-:-:S04]  /*0510*/  SGXT.U32 R135, R135, 0x1 ;  /* 0x000000018787781a */ /* 0x000fc80000000000 */
[-C--:B------:R-:W-:Y:S02]  /*0520*/  IABS R7, R4.reuse ;  /* 0x0000000400077213 */ /* 0x080fe40000000000 */
[----:B------:R-:W-:Y:S02]  /*0530*/  IABS R10, R4 ;  /* 0x00000004000a7213 */ /* 0x000fe40000000000 */
[----:B------:R-:W0:Y:S08]  /*0540*/  I2F.RP R0, R7 ;  /* 0x0000000700007306 */ /* 0x000e300000209400 */
[----:B0-----:R-:W0:Y:S02]  /*0550*/  MUFU.RCP R0, R0 ;  /* 0x0000000000007308 */ /* 0x001e240000001000 */
[----:B0-----:R-:W-:-:S02]  /*0560*/  VIADD R2, R0, 0xffffffe ;  /* 0x0ffffffe00027836 */ /* 0x001fc40000000000 */
[----:B------:R-:W-:-:S04]  /*0570*/  IMAD.MOV R0, RZ, RZ, -R10 ;  /* 0x000000ffff007224 */ /* 0x000fc800078e0a0a */
[----:B------:R0:W1:Y:S02]  /*0580*/  F2I.FTZ.U32.TRUNC.NTZ R3, R2 ;  /* 0x0000000200037305 */ /* 0x000064000021f000 */
[----:B0-----:R-:W-:Y:S02]  /*0590*/  IMAD.MOV.U32 R2, RZ, RZ, RZ ;  /* 0x000000ffff027224 */ /* 0x001fe400078e00ff */
[----:B-1----:R-:W-:-:S04]  /*05a0*/  IMAD.MOV R6, RZ, RZ, -R3 ;  /* 0x000000ffff067224 */ /* 0x002fc800078e0a03 */
[----:B------:R-:W-:Y:S02]  /*05b0*/  IMAD R9, R6, R7, RZ ;  /* 0x0000000706097224 */ /* 0x000fe400078e02ff */
[----:B------:R-:W-:Y:S02]  /*05c0*/  IMAD.MOV.U32 R6, RZ, RZ, R8 ;  /* 0x000000ffff067224 */ /* 0x000fe400078e0008 */
[----:B------:R-:W-:Y:S01]  /*05d0*/  IMAD.HI.U32 R3, R3, R9, R2 ;  /* 0x0000000903037227 */ /* 0x000fe200078e0002 */
[----:B------:R-:W-:-:S05]  /*05e0*/  IABS R9, R98 ;  /* 0x0000006200097213 */ /* 0x000fca0000000000 */
[----:B------:R-:W-:-:S04]  /*05f0*/  IMAD.HI.U32 R3, R3, R6, RZ ;  /* 0x0000000603037227 */ /* 0x000fc800078e00ff */
[----:B------:R-:W-:Y:S01]  /*0600*/  IMAD R0, R3, R0, R6 ;  /* 0x0000000003007224 */ /* 0x000fe200078e0206 */
[----:B------:R-:W-:Y:S04]  /*0610*/  BAR.SYNC.DEFER_BLOCKING 0x0 ;  /* 0x0000000000007b1d */ /* 0x000fe80000010000 */
[----:B------:R-:W-:-:S13]  /*0620*/  ISETP.GT.U32.AND P1, PT, R7, R0, PT ;  /* 0x000000000700720c */ /* 0x000fda0003f24070 */
[----:B------:R-:W-:Y:S02]  /*0630*/  @!P1 IMAD.IADD R0, R0, 0x1, -R7 ;  /* 0x0000000100009824 */ /* 0x000fe400078e0a07 */
[----:B------:R-:W-:Y:S01]  /*0640*/  @!P1 VIADD R3, R3, 0x1 ;  /* 0x0000000103039836 */ /* 0x000fe20000000000 */
[----:B------:R-:W-:Y:S02]  /*0650*/  ISETP.NE.AND P1, PT, R4, RZ, PT ;  /* 0x000000ff0400720c */ /* 0x000fe40003f25270 */
[----:B------:R-:W-:Y:S02]  /*0660*/  ISETP.GE.U32.AND P0, PT, R0, R7, PT ;  /* 0x000000070000720c */ /* 0x000fe40003f06070 */
[----:B------:R-:W-:-:S04]  /*0670*/  LOP3.LUT R0, R5, R4, RZ, 0x3c, !PT ;  /* 0x0000000405007212 */ /* 0x000fc800078e3cff */
[----:B------:R-:W-:Y:S01]  /*0680*/  ISETP.GE.AND P2, PT, R0, RZ, PT ;  /* 0x000000ff0000720c */ /* 0x000fe20003f46270 */
[----:B------:R-:W-:-:S06]  /*0690*/  VIADD R0, R98, 0x7f ;  /* 0x0000007f62007836 */ /* 0x000fcc0000000000 */
[----:B------:R-:W-:-:S04]  /*06a0*/  @P0 VIADD R3, R3, 0x1 ;  /* 0x0000000103030836 */ /* 0x000fc80000000000 */
[----:B------:R-:W-:Y:S01]  /*06b0*/  IMAD.MOV.U32 R2, RZ, RZ, R3 ;  /* 0x000000ffff027224 */ /* 0x000fe200078e0003 */
[----:B------:R-:W-:-:S03]  /*06c0*/  SHF.R.S32.HI R3, RZ, 0x1f, R0 ;  /* 0x0000001fff037819 */ /* 0x000fc60000011400 */
[----:B------:R-:W-:Y:S01]  /*06d0*/  @!P2 IMAD.MOV R2, RZ, RZ, -R2 ;  /* 0x000000ffff02a224 */ /* 0x000fe200078e0a02 */
[----:B------:R-:W-:Y:S02]  /*06e0*/  @!P1 LOP3.LUT R2, RZ, R4, RZ, 0x33, !PT ;  /* 0x00000004ff029212 */ /* 0x000fe400078e33ff */
[----:B------:R-:W-:-:S03]  /*06f0*/  LEA.HI R3, R3, R0, RZ, 0x7 ;  /* 0x0000000003037211 */ /* 0x000fc600078f38ff */
[----:B------:R-:W-:Y:S02]  /*0700*/  IMAD.SHL.U32 R8, R2, 0x8, RZ ;  /* 0x0000000802087824 */ /* 0x000fe400078e00ff */
[----:B------:R-:W-:-:S03]  /*0710*/  IMAD.MOV R2, RZ, RZ, -R2 ;  /* 0x000000ffff027224 */ /* 0x000fc600078e0a02 */
[----:B------:R-:W-:Y:S01]  /*0720*/  LEA.HI.SX32 R3, R3, -R8, 0x19 ;  /* 0x8000000803037211 */ /* 0x000fe200078fcaff */
[----:B------:R-:W-:Y:S02]  /*0730*/  IMAD R10, R4, R2, R5 ;  /* 0x00000002040a7224 */ /* 0x000fe400078e0205 */
[----:B------:R-:W-:Y:S01]  /*0740*/  IMAD.MOV.U32 R2, RZ, RZ, RZ ;  /* 0x000000ffff027224 */ /* 0x000fe200078e00ff */
[----:B------:R-:W-:Y:S02]  /*0750*/  VIMNMX R11, PT, PT, R3, 0x8, PT ;  /* 0x00000008030b7848 */ /* 0x000fe40003fe0100 */
[----:B------:R-:W-:Y:S02]  /*0760*/  IABS R4, R10 ;  /* 0x0000000a00047213 */ /* 0x000fe40000000000 */
[----:B------:R-:W-:-:S04]  /*0770*/  IABS R7, R11 ;  /* 0x0000000b00077213 */ /* 0x000fc80000000000 */
[----:B------:R-:W0:Y:S08]  /*0780*/  I2F.RP R0, R7 ;  /* 0x0000000700007306 */ /* 0x000e300000209400 */
[----:B0-----:R-:W0:Y:S02]  /*0790*/  MUFU.RCP R0, R0 ;  /* 0x0000000000007308 */ /* 0x001e240000001000 */
[----:B0-----:R-:W-:-:S06]  /*07a0*/  VIADD R3, R0, 0xffffffe ;  /* 0x0ffffffe00037836 */ /* 0x001fcc0000000000 */
[----:B------:R-:W0:Y:S02]  /*07b0*/  F2I.FTZ.U32.TRUNC.NTZ R3, R3 ;  /* 0x0000000300037305 */ /* 0x000e24000021f000 */
[----:B0-----:R-:W-:-:S04]  /*07c0*/  IMAD.MOV R6, RZ, RZ, -R3 ;  /* 0x000000ffff067224 */ /* 0x001fc800078e0a03 */
[----:B------:R-:W-:Y:S01]  /*07d0*/  IMAD R5, R6, R7, RZ ;  /* 0x0000000706057224 */ /* 0x000fe200078e02ff */
[----:B------:R-:W-:-:S03]  /*07e0*/  IABS R6, R11 ;  /* 0x0000000b00067213 */ /* 0x000fc60000000000 */
[----:B------:R-:W-:-:S04]  /*07f0*/  IMAD.HI.U32 R2, R3, R5, R2 ;  /* 0x0000000503027227 */ /* 0x000fc800078e0002 */
[----:B------:R-:W-:Y:S02]  /*0800*/  IMAD.MOV.U32 R3, RZ, RZ, R4 ;  /* 0x000000ffff037224 */ /* 0x000fe400078e0004 */
[----:B------:R-:W0:Y:S01]  /*0810*/  I2F.RP R4, R157 ;  /* 0x0000009d00047306 */ /* 0x000e220000209400 */
[----:B------:R-:W-:Y:S02]  /*0820*/  IMAD.MOV R0, RZ, RZ, -R6 ;  /* 0x000000ffff007224 */ /* 0x000fe400078e0a06 */
[----:B------:R-:W-:-:S04]  /*0830*/  IMAD.HI.U32 R2, R2, R3, RZ ;  /* 0x0000000302027227 */ /* 0x000fc800078e00ff */
[----:B------:R-:W-:Y:S02]  /*0840*/  IMAD R0, R2, R0, R3 ;  /* 0x0000000002007224 */ /* 0x000fe400078e0203 */
[----:B------:R-:W1:Y:S03]  /*0850*/  I2F.RP R3, R9 ;  /* 0x0000000900037306 */ /* 0x000e660000209400 */
[----:B------:R-:W-:-:S05]  /*0860*/  ISETP.GT.U32.AND P1, PT, R7, R0, PT ;  /* 0x000000000700720c */ /* 0x000fca0003f24070 */
[----:B0-----:R-:W0:Y:S08]  /*0870*/  MUFU.RCP R4, R4 ;  /* 0x0000000400047308 */ /* 0x001e300000001000 */
[----:B------:R-:W-:Y:S01]  /*0880*/  @!P1 IMAD.IADD R0, R0, 0x1, -R7 ;  /* 0x0000000100009824 */ /* 0x000fe200078e0a07 */
[----:B-1----:R-:W1:Y:S01]  /*0890*/  MUFU.RCP R3, R3 ;  /* 0x0000000300037308 */ /* 0x002e620000001000 */
[----:B------:R-:W-:Y:S01]  /*08a0*/  @!P1 VIADD R2, R2, 0x1 ;  /* 0x0000000102029836 */ /* 0x000fe20000000000 */
[----:B------:R-:W-:-:S02]  /*08b0*/  ISETP.NE.AND P1, PT, R11, RZ, PT ;  /* 0x000000ff0b00720c */ /* 0x000fc40003f25270 */
[----:B------:R-:W-:Y:S02]  /*08c0*/  ISETP.GE.U32.AND P0, PT, R0, R7, PT ;  /* 0x000000070000720c */ /* 0x000fe40003f06070 */
[----:B------:R-:W-:Y:S01]  /*08d0*/  LOP3.LUT R0, R10, R11, RZ, 0x3c, !PT ;  /* 0x0000000b0a007212 */ /* 0x000fe200078e3cff */
[----:B------:R-:W2:Y:S01]  /*08e0*/  LDS R7, [UR9] ;  /* 0x00000009ff077984 */ /* 0x000ea20008000800 */
[----:B0-----:R-:W-:Y:S01]  /*08f0*/  VIADD R5, R4, 0xffffffe ;  /* 0x0ffffffe04057836 */ /* 0x001fe20000000000 */
[----:B------:R-:W-:Y:S01]  /*0900*/  BAR.SYNC.DEFER_BLOCKING 0x0 ;  /* 0x0000000000007b1d */ /* 0x000fe20000010000 */
[----:B------:R-:W-:Y:S02]  /*0910*/  ISETP.GE.AND P2, PT, R0, RZ, PT ;  /* 0x000000ff0000720c */ /* 0x000fe40003f46270 */
[----:B------:R-:W-:-:S03]  /*0920*/  SHF.R.U32.HI R0, RZ, 0x5, R216 ;  /* 0x00000005ff007819 */ /* 0x000fc600000116d8 */
[----:B------:R-:W0:Y:S02]  /*0930*/  F2I.FTZ.U32.TRUNC.NTZ R5, R5 ;  /* 0x0000000500057305 */ /* 0x000e24000021f000 */
[----:B------:R-:W-:Y:S01]  /*0940*/  @P0 VIADD R2, R2, 0x1 ;  /* 0x0000000102020836 */ /* 0x000fe20000000000 */
[----:B------:R-:W-:Y:S01]  /*0950*/  R2UR UR14, R0 ;  /* 0x00000000000e72ca */ /* 0x000fe200000e0000 */
[----:B-1----:R-:W-:Y:S01]  /*0960*/  VIADD R3, R3, 0xffffffe ;  /* 0x0ffffffe03037836 */ /* 0x002fe20000000000 */
[----:B------:R-:W-:Y:S02]  /*0970*/  SHF.R.U32.HI R0, RZ, 0x7, R216 ;  /* 0x00000007ff007819 */ /* 0x000fe400000116d8 */
[----:B------:R-:W-:Y:S01]  /*0980*/  PLOP3.LUT P0, PT, PT, PT, UP1, 0x80, 0x8 ;  /* 0x000000000008781c */ /* 0x000fe20003f0f018 */
[----:B------:R-:W-:Y:S01]  /*0990*/  @!P2 IMAD.MOV R2, RZ, RZ, -R2 ;  /* 0x000000ffff02a224 */ /* 0x000fe200078e0a02 */
[----:B------:R-:W-:Y:S01]  /*09a0*/  @!P1 LOP3.LUT R2, RZ, R11, RZ, 0x33, !PT ;  /* 0x0000000bff029212 */ /* 0x000fe200078e33ff */
[----:B------:R-:W1:Y:S01]  /*09b0*/  F2I.FTZ.U32.TRUNC.NTZ R3, R3 ;  /* 0x0000000300037305 */ /* 0x000e62000021f000 */
[----:B------:R-:W-:-:S03]  /*09c0*/  SGXT.U32 R0, R0, 0x1 ;  /* 0x000000010000781a */ /* 0x000fc60000000000 */
[----:B------:R-:W-:Y:S01]  /*09d0*/  IMAD.SHL.U32 R93, R2, 0x40, RZ ;  /* 0x00000040025d7824 */ /* 0x000fe200078e00ff */
[----:B------:R-:W-:Y:S01]  /*09e0*/  ISETP.LT.AND P0, PT, R0, UR22, P0 ;  /* 0x0000001600007c0c */ /* 0x000fe20008701270 */
[----:B0-----:R-:W-:Y:S01]  /*09f0*/  IMAD.MOV R4, RZ, RZ, -R5 ;  /* 0x000000ffff047224 */ /* 0x001fe200078e0a05 */
[----:B------:R-:W-:Y:S01]  /*0a00*/  USHF.L.U32 UR4, UR14, 0x15, URZ ;  /* 0x000000150e047899 */ /* 0x000fe200080006ff */
[----:B------:R-:W-:Y:S01]  /*0a10*/  IMAD.MOV R0, RZ, RZ, -R2 ;  /* 0x000000ffff007224 */ /* 0x000fe200078e0a02 */
[C---:B------:R-:W-:Y:S01]  /*0a20*/  LOP3.LUT R241, R93.reuse, R135, RZ, 0xfc, !PT ;  /* 0x000000875df17212 */ /* 0x040fe200078efcff */
[----:B------:R-:W-:Y:S01]  /*0a30*/  IMAD R91, R4, R157, RZ ;  /* 0x0000009d045b7224 */ /* 0x000fe200078e02ff */
[----:B------:R-:W-:Y:S01]  /*0a40*/  LOP3.LUT R240, R93, 0x2, R135, 0xfe, !PT ;  /* 0x000000025df07812 */ /* 0x000fe200078efe87 */
[----:B------:R-:W-:Y:S01]  /*0a50*/  IMAD.MOV.U32 R4, RZ, RZ, RZ ;  /* 0x000000ffff047224 */ /* 0x000fe200078e00ff */
[----:B------:R-:W-:Y:S01]  /*0a60*/  IABS R6, R241 ;  /* 0x000000f100067213 */ /* 0x000fe20000000000 */
[----:B------:R-:W-:Y:S01]  /*0a70*/  IMAD R0, R11, R0, R10 ;  /* 0x000000000b007224 */ /* 0x000fe200078e020a */
[----:B------:R-:W-:Y:S01]  /*0a80*/  IABS R136, R240 ;  /* 0x000000f000887213 */ /* 0x000fe20000000000 */
[----:B------:R-:W-:Y:S01]  /*0a90*/  IMAD.HI.U32 R91, R5, R91, R4 ;  /* 0x0000005b055b7227 */ /* 0x000fe200078e0004 */
[C-C-:B------:R-:W-:Y:S01]  /*0aa0*/  LOP3.LUT R239, R93.reuse, 0x4, R135.reuse, 0xfe, !PT ;  /* 0x000000045def7812 */ /* 0x140fe200078efe87 */
[----:B------:R-:W-:Y:S01]  /*0ab0*/  STL [R1+0x9c], R241 ;  /* 0x00009cf101007387 */ /* 0x000fe20000100800 */
[C---:B------:R-:W-:Y:S01]  /*0ac0*/  LOP3.LUT R238, R93.reuse, 0x6, R135, 0xfe, !PT ;  /* 0x000000065dee7812 */ /* 0x040fe200078efe87 */
[----:B-1----:R-:W-:Y:S01]  /*0ad0*/  IMAD.MOV R12, RZ, RZ, -R3 ;  /* 0x000000ffff0c7224 */ /* 0x002fe200078e0a03 */
[--C-:B------:R-:W-:Y:S01]  /*0ae0*/  LOP3.LUT R235, R93, 0xa, R135.reuse, 0xfe, !PT ;  /* 0x0000000a5deb7812 */ /* 0x100fe200078efe87 */
[----:B------:R-:W-:Y:S01]  /*0af0*/  IMAD.HI.U32 R2, R91, R6, RZ ;  /* 0x000000065b027227 */ /* 0x000fe200078e00ff */
[----:B------:R-:W-:Y:S01]  /*0b00*/  IABS R10, R238 ;  /* 0x000000ee000a7213 */ /* 0x000fe20000000000 */
[----:B------:R-:W-:Y:S01]  /*0b10*/  STL [R1+0x98], R240 ;  /* 0x000098f001007387 */ /* 0x000fe20000100800 */
[--C-:B------:R-:W-:Y:S01]  /*0b20*/  LOP3.LUT R237, R93, 0x8, R135.reuse, 0xfe, !PT ;  /* 0x000000085ded7812 */ /* 0x100fe200078efe87 */
[----:B------:R-:W-:Y:S01]  /*0b30*/  IMAD.HI.U32 R4, R91, R136, RZ ;  /* 0x000000885b047227 */ /* 0x000fe200078e00ff */
[----:B------:R-:W-:Y:S01]  /*0b40*/  IABS R160, R235 ;  /* 0x000000eb00a07213 */ /* 0x000fe20000000000 */
[----:B------:R-:W-:Y:S01]  /*0b50*/  STL [R1+0x94], R239 ;  /* 0x000094ef01007387 */ /* 0x000fe20000100800 */
[----:B------:R-:W-:Y:S01]  /*0b60*/  IABS R142, R237 ;  /* 0x000000ed008e7213 */ /* 0x000fe20000000000 */
[----:B------:R-:W-:Y:S01]  /*0b70*/  IMAD.MOV R161, RZ, RZ, -R2 ;  /* 0x000000ffffa17224 */ /* 0x000fe200078e0a02 */
[C-C-:B------:R-:W-:Y:S01]  /*0b80*/  LOP3.LUT R233, R93.reuse, 0xe, R135.reuse, 0xfe, !PT ;  /* 0x0000000e5de97812 */ /* 0x140fe200078efe87 */
[----:B------:R-:W-:Y:S01]  /*0b90*/  IMAD.IADD R0, R8, 0x1, R0 ;  /* 0x0000000108007824 */ /* 0x000fe200078e0200 */
[----:B------:R-:W-:Y:S01]  /*0ba0*/  IABS R8, R239 ;  /* 0x000000ef00087213 */ /* 0x000fe20000000000 */
[----:B------:R-:W-:Y:S01]  /*0bb0*/  IMAD R5, R12, R9, RZ ;  /* 0x000000090c057224 */ /* 0x000fe200078e02ff */
[C-C-:B------:R-:W-:Y:S01]  /*0bc0*/  LOP3.LUT R230, R93.reuse, 0x14, R135.reuse, 0xfe, !PT ;  /* 0x000000145de67812 */ /* 0x140fe200078efe87 */
[----:B------:R-:W-:Y:S01]  /*0bd0*/  IMAD.MOV.U32 R2, RZ, RZ, RZ ;  /* 0x000000ffff027224 */ /* 0x000fe200078e00ff */
[----:B------:R-:W-:Y:S01]  /*0be0*/  LOP3.LUT R231, R93, 0x12, R135, 0xfe, !PT ;  /* 0x000000125de77812 */ /* 0x000fe200078efe87 */
[----:B------:R-:W-:Y:S01]  /*0bf0*/  IMAD.MOV R4, RZ, RZ, -R4 ;  /* 0x000000ffff047224 */ /* 0x000fe200078e0a04 */
[----:B------:R-:W-:Y:S01]  /*0c00*/  IABS R148, R230 ;  /* 0x000000e600947213 */ /* 0x000fe20000000000 */
[----:B------:R-:W-:Y:S01]  /*0c10*/  IMAD.HI.U32 R2, R3, R5, R2 ;  /* 0x0000000503027227 */ /* 0x000fe200078e0002 */
[C-C-:B------:R-:W-:Y:S01]  /*0c20*/  LOP3.LUT R232, R93.reuse, 0x10, R135.reuse, 0xfe, !PT ;  /* 0x000000105de87812 */ /* 0x140fe200078efe87 */
[----:B------:R-:W-:Y:S01]  /*0c30*/  STL [R1+0x90], R238 ;  /* 0x000090ee01007387 */ /* 0x000fe20000100800 */
[--C-:B------:R-:W-:Y:S01]  /*0c40*/  LOP3.LUT R228, R93, 0x18, R135.reuse, 0xfe, !PT ;  /* 0x000000185de47812 */ /* 0x100fe200078efe87 */
[----:B------:R-:W-:Y:S01]  /*0c50*/  IMAD.HI.U32 R3, R91, R8, RZ ;  /* 0x000000085b037227 */ /* 0x000fe200078e00ff */
[----:B------:R-:W-:Y:S01]  /*0c60*/  IABS R146, R232 ;  /* 0x000000e800927213 */ /* 0x000fe20000000000 */
[----:B------:R-:W-:Y:S01]  /*0c70*/  STL [R1+0x8c], R237 ;  /* 0x00008ced01007387 */ /* 0x000fe20000100800 */
[--C-:B------:R-:W-:Y:S01]  /*0c80*/  LOP3.LUT R226, R93, 0x1c, R135.reuse, 0xfe, !PT ;  /* 0x0000001c5de27812 */ /* 0x100fe200078efe87 */
[----:B------:R-:W-:Y:S01]  /*0c90*/  IMAD R136, R157, R4, R136 ;  /* 0x000000049d887224 */ /* 0x000fe200078e0288 */
[--C-:B------:R-:W-:Y:S01]  /*0ca0*/  LOP3.LUT R227, R93, 0x1a, R135.reuse, 0xfe, !PT ;  /* 0x0000001a5de37812 */ /* 0x100fe200078efe87 */
[----:B------:R-:W-:Y:S01]  /*0cb0*/  IMAD.HI.U32 R4, R91, R10, RZ ;  /* 0x0000000a5b047227 */ /* 0x000fe200078e00ff */
[----:B------:R-:W-:Y:S01]  /*0cc0*/  LOP3.LUT R225, R93, 0x1e, R135, 0xfe, !PT ;  /* 0x0000001e5de17812 */ /* 0x000fe200078efe87 */
[----:B------:R-:W-:Y:S01]  /*0cd0*/  STL [R1+0x88], R235 ;  /* 0x000088eb01007387 */ /* 0x000fe20000100800 */
[----:B------:R-:W-:Y:S01]  /*0ce0*/  IABS R150, R227 ;  /* 0x000000e300967213 */ /* 0x000fe20000000000 */
[----:B------:R-:W-:Y:S01]  /*0cf0*/  IMAD.MOV R3, RZ, RZ, -R3 ;  /* 0x000000ffff037224 */ /* 0x000fe200078e0a03 */
[----:B------:R-:W-:Y:S01]  /*0d00*/  IABS R152, R225 ;  /* 0x000000e100987213 */ /* 0x000fe20000000000 */
[----:B------:R-:W-:Y:S01]  /*0d10*/  IMAD R161, R157, R161, R6 ;  /* 0x000000a19da17224 */ /* 0x000fe200078e0206 */
[--C-:B------:R-:W-:Y:S01]  /*0d20*/  LOP3.LUT R224, R93, 0x20, R135.reuse, 0xfe, !PT ;  /* 0x000000205de07812 */ /* 0x100fe200078efe87 */
[----:B------:R-:W-:Y:S01]  /*0d30*/  IMAD.HI.U32 R6, R91, R160, RZ ;  /* 0x000000a05b067227 */ /* 0x000fe200078e00ff */
[C-C-:B------:R-:W-:Y:S01]  /*0d40*/  LOP3.LUT R223, R93.reuse, 0x22, R135.reuse, 0xfe, !PT ;  /* 0x000000225ddf7812 */ /* 0x140fe200078efe87 */
[----:B------:R-:W-:Y:S01]  /*0d50*/  USHF.L.U32 UR5, UR14, 0x3, URZ ;  /* 0x000000030e057899 */ /* 0x000fe200080006ff */
[C-C-:B------:R-:W-:Y:S01]  /*0d60*/  LOP3.LUT R222, R93.reuse, 0x24, R135.reuse, 0xfe, !PT ;  /* 0x000000245dde7812 */ /* 0x140fe200078efe87 */
[----:B------:R-:W-:Y:S01]  /*0d70*/  IMAD.MOV R4, RZ, RZ, -R4 ;  /* 0x000000ffff047224 */ /* 0x000fe200078e0a04 */
[--C-:B------:R-:W-:Y:S01]  /*0d80*/  LOP3.LUT R221, R93, 0x26, R135.reuse, 0xfe, !PT ;  /* 0x000000265ddd7812 */ /* 0x100fe200078efe87 */
[----:B------:R-:W-:Y:S01]  /*0d90*/  IMAD.HI.U32 R5, R91, R142, RZ ;  /* 0x0000008e5b057227 */ /* 0x000fe200078e00ff */
[----:B------:R-:W-:Y:S01]  /*0da0*/  IABS R154, R223 ;  /* 0x000000df009a7213 */ /* 0x000fe20000000000 */
[----:B------:R-:W-:Y:S01]  /*0db0*/  ULOP3.LUT UR4, UR4, 0x600000, URZ, 0xc0, !UPT ;  /* 0x0060000004047892 */ /* 0x000fe2000f8ec0ff */
[----:B------:R-:W-:Y:S01]  /*0dc0*/  LOP3.LUT R234, R93, 0xc, R135, 0xfe, !PT ;  /* 0x0000000c5dea7812 */ /* 0x000fe200078efe87 */
[C---:B------:R-:W-:Y:S01]  /*0dd0*/  IMAD R137, R157.reuse, R3, R8 ;  /* 0x000000039d897224 */ /* 0x040fe200078e0208 */
[----:B------:R-:W-:Y:S01]  /*0de0*/  IABS R8, R233 ;  /* 0x000000e900087213 */ /* 0x000fe20000000000 */
[----:B------:R-:W-:Y:S01]  /*0df0*/  IMAD.MOV R6, RZ, RZ, -R6 ;  /* 0x000000ffff067224 */ /* 0x000fe200078e0a06 */
[----:B------:R-:W-:Y:S01]  /*0e00*/  IABS R156, R221 ;  /* 0x000000dd009c7213 */ /* 0x000fe20000000000 */
[----:B------:R-:W-:Y:S01]  /*0e10*/  IMAD R141, R157, R4, R10 ;  /* 0x000000049d8d7224 */ /* 0x000fe200078e020a */
[----:B------:R-:W-:Y:S01]  /*0e20*/  IABS R10, R231 ;  /* 0x000000e7000a7213 */ /* 0x000fe20000000000 */
[----:B------:R-:W-:Y:S01]  /*0e30*/  IMAD.MOV R5, RZ, RZ, -R5 ;  /* 0x000000ffff057224 */ /* 0x000fe200078e0a05 */
[--C-:B------:R-:W-:Y:S01]  /*0e40*/  LOP3.LUT R218, R93, 0x2c, R135.reuse, 0xfe, !PT ;  /* 0x0000002c5dda7812 */ /* 0x100fe200078efe87 */
[----:B------:R-:W-:Y:S01]  /*0e50*/  IMAD R160, R157, R6, R160 ;  /* 0x000000069da07224 */ /* 0x000fe200078e02a0 */
[--C-:B------:R-:W-:Y:S01]  /*0e60*/  LOP3.LUT R217, R93, 0x2e, R135.reuse, 0xfe, !PT ;  /* 0x0000002e5dd97812 */ /* 0x100fe200078efe87 */
[----:B------:R-:W-:Y:S01]  /*0e70*/  IMAD.HI.U32 R3, R91, R8, RZ ;  /* 0x000000085b037227 */ /* 0x000fe200078e00ff */
[--C-:B------:R-:W-:Y:S01]  /*0e80*/  LOP3.LUT R220, R93, 0x28, R135.reuse, 0xfe, !PT ;  /* 0x000000285ddc7812 */ /* 0x100fe200078efe87 */
[----:B------:R-:W-:Y:S01]  /*0e90*/  STL [R1+0x84], R234 ;  /* 0x000084ea01007387 */ /* 0x000fe20000100800 */
[----:B------:R-:W-:Y:S01]  /*0ea0*/  IABS R12, R234 ;  /* 0x000000ea000c7213 */ /* 0x000fe20000000000 */
[----:B------:R-:W-:Y:S01]  /*0eb0*/  IMAD R142, R157, R5, R142 ;  /* 0x000000059d8e7224 */ /* 0x000fe200078e028e */
[----:B------:R-:W-:Y:S01]  /*0ec0*/  LOP3.LUT R215, R93, 0x30, R135, 0xfe, !PT ;  /* 0x000000305dd77812 */ /* 0x000fe200078efe87 */
[C---:B------:R-:W-:Y:S01]  /*0ed0*/  IMAD.HI.U32 R6, R91.reuse, R148, RZ ;  /* 0x000000945b067227 */ /* 0x040fe200078e00ff */
[----:B------:R-:W-:Y:S01]  /*0ee0*/  IABS R140, R218 ;  /* 0x000000da008c7213 */ /* 0x000fe20000000000 */
[----:B------:R-:W-:Y:S01]  /*0ef0*/  STL [R1+0x80], R233 ;  /* 0x000080e901007387 */ /* 0x000fe20000100800 */
[----:B------:R-:W-:Y:S01]  /*0f00*/  IABS R144, R217 ;  /* 0x000000d900907213 */ /* 0x000fe20000000000 */
[----:B------:R-:W-:Y:S01]  /*0f10*/  IMAD.HI.U32 R5, R91, R10, RZ ;  /* 0x0000000a5b057227 */ /* 0x000fe200078e00ff */
[----:B------:R-:W-:Y:S01]  /*0f20*/  IABS R138, R220 ;  /* 0x000000dc008a7213 */ /* 0x000fe20000000000 */
[----:B------:R-:W-:Y:S01]  /*0f30*/  STL [R1+0x7c], R232 ;  /* 0x00007ce801007387 */ /* 0x000fe20000100800 */
[----:B--2---:R-:W-:Y:S01]  /*0f40*/  R2UR UR8, R7 ;  /* 0x00000000070872ca */ /* 0x004fe200000e0000 */
[----:B------:R-:W-:Y:S01]  /*0f50*/  IMAD.MOV R3, RZ, RZ, -R3 ;  /* 0x000000ffff037224 */ /* 0x000fe200078e0a03 */
[----:B------:R-:W-:Y:S01]  /*0f60*/  LOP3.LUT R229, R93, 0x16, R135, 0xfe, !PT ;  /* 0x000000165de57812 */ /* 0x000fe200078efe87 */
[----:B------:R-:W-:Y:S01]  /*0f70*/  IMAD.MOV R6, RZ, RZ, -R6 ;  /* 0x000000ffff067224 */ /* 0x000fe200078e0a06 */
[----:B------:R-:W-:Y:S01]  /*0f80*/  STL [R1+0x78], R231 ;  /* 0x000078e701007387 */ /* 0x000fe20000100800 */
[----:B------:R-:W-:Y:S01]  /*0f90*/  IMAD R13, R0, 0x80, R236 ;  /* 0x00000080000d7824 */ /* 0x000fe200078e02ec */
[----:B------:R-:W-:Y:S01]  /*0fa0*/  IABS R158, R229 ;  /* 0x000000e5009e7213 */ /* 0x000fe20000000000 */
[----:B------:R-:W-:Y:S01]  /*0fb0*/  IMAD.MOV R5, RZ, RZ, -R5 ;  /* 0x000000ffff057224 */ /* 0x000fe200078e0a05 */
[----:B------:R-:W-:Y:S01]  /*0fc0*/  STL [R1+0x74], R230 ;  /* 0x000074e601007387 */ /* 0x000fe20000100800 */
[----:B------:R-:W-:Y:S01]  /*0fd0*/  IMAD.HI.U32 R4, R91, R146, RZ ;  /* 0x000000925b047227 */ /* 0x000fe200078e00ff */
[----:B------:R-:W-:Y:S01]  /*0fe0*/  LOP3.LUT R219, R93, 0x2a, R135, 0xfe, !PT ;  /* 0x0000002a5ddb7812 */ /* 0x000fe200078efe87 */
[----:B------:R-:W-:Y:S01]  /*0ff0*/  ULOP3.LUT UR5, UR5, 0x20, URZ, 0xc0, !UPT ;  /* 0x0000002005057892 */ /* 0x000fe2000f8ec0ff */
[----:B------:R-:W-:Y:S01]  /*1000*/  STL [R1+0x70], R229 ;  /* 0x000070e501007387 */ /* 0x000fe20000100800 */
[C---:B------:R-:W-:Y:S01]  /*1010*/  IMAD R145, R157.reuse, R3, R8 ;  /* 0x000000039d917224 */ /* 0x040fe200078e0208 */
[----:B------:R-:W-:Y:S01]  /*1020*/  IABS R8, R228 ;  /* 0x000000e400087213 */ /* 0x000fe20000000000 */
[C---:B------:R-:W-:Y:S01]  /*1030*/  IMAD R148, R157.reuse, R6, R148 ;  /* 0x000000069d947224 */ /* 0x040fe200078e0294 */
[----:B------:R-:W-:Y:S01]  /*1040*/  IABS R6, R13 ;  /* 0x0000000d00067213 */ /* 0x000fe20000000000 */
[----:B------:R-:W-:Y:S01]  /*1050*/  IMAD R147, R157, R5, R10 ;  /* 0x000000059d937224 */ /* 0x000fe200078e020a */
[----:B------:R-:W-:Y:S01]  /*1060*/  IABS R10, R226 ;  /* 0x000000e2000a7213 */ /* 0x000fe20000000000 */
[----:B------:R-:W-:Y:S01]  /*1070*/  IMAD.MOV R4, RZ, RZ, -R4 ;  /* 0x000000ffff047224 */ /* 0x000fe200078e0a04 */
[----:B------:R-:W-:Y:S01]  /*1080*/  STL [R1+0x6c], R228 ;  /* 0x00006ce401007387 */ /* 0x000fe20000100800 */
[----:B------:R-:W-:Y:S01]  /*1090*/  IMAD.HI.U32 R0, R91, R8, RZ ;  /* 0x000000085b007227 */ /* 0x000fe200078e00ff */
[----:B------:R-:W-:Y:S01]  /*10a0*/  ISETP.GE.AND P2, PT, R13, RZ, PT ;  /* 0x000000ff0d00720c */ /* 0x000fe20003f46270 */
[----:B------:R-:W-:Y:S01]  /*10b0*/  UIADD3 UR10, UPT, UPT, UR5, UR4, UR8 ;  /* 0x00000004050a7290 */ /* 0x000fe2000fffe008 */
[----:B------:R-:W-:Y:S01]  /*10c0*/  STL [R1+0x68], R227 ;  /* 0x000068e301007387 */ /* 0x000fe20000100800 */
[----:B------:R-:W-:-:S02]  /*10d0*/  IMAD R146, R157, R4, R146 ;  /* 0x000000049d927224 */ /* 0x000fc400078e0292 */
[----:B------:R-:W-:Y:S01]  /*10e0*/  IMAD.HI.U32 R2, R2, R6, RZ ;  /* 0x0000000602027227 */ /* 0x000fe200078e00ff */
[----:B------:R-:W-:Y:S03]  /*10f0*/  STL [R1+0x64], R226 ;  /* 0x000064e201007387 */ /* 0x000fe60000100800 */
[----:B------:R-:W-:Y:S01]  /*1100*/  IMAD.HI.U32 R4, R91, R10, RZ ;  /* 0x0000000a5b047227 */ /* 0x000fe200078e00ff */
[----:B------:R-:W-:Y:S03]  /*1110*/  STL [R1+0x60], R225 ;  /* 0x000060e101007387 */ /* 0x000fe60000100800 */
[----:B------:R-:W-:Y:S01]  /*1120*/  IMAD.MOV R0, RZ, RZ, -R0 ;  /* 0x000000ffff007224 */ /* 0x000fe200078e0a00 */
[----:B------:R0:W-:Y:S01]  /*1130*/  STL [R1+0xa0], R13 ;  /* 0x0000a00d01007387 */ /* 0x0001e20000100800 */
[----:B------:R-:W-:-:S02]  /*1140*/  IMAD.MOV R2, RZ, RZ, -R2 ;  /* 0x000000ffff027224 */ /* 0x000fc400078e0a02 */
[----:B------:R-:W-:Y:S01]  /*1150*/  IMAD.MOV R4, RZ, RZ, -R4 ;  /* 0x000000ffff047224 */ /* 0x000fe200078e0a04 */
[----:B------:R1:W-:Y:S01]  /*1160*/  STL [R1+0x5c], R224 ;  /* 0x00005ce001007387 */ /* 0x0003e20000100800 */
[----:B------:R-:W-:-:S03]  /*1170*/  IMAD.HI.U32 R3, R91, R150, RZ ;  /* 0x000000965b037227 */ /* 0x000fc600078e00ff */
[----:B------:R1:W-:Y:S01]  /*1180*/  STL [R1+0x58], R223 ;  /* 0x000058df01007387 */ /* 0x0003e20000100800 */
[----:B------:R-:W-:Y:S01]  /*1190*/  IMAD R149, R157, R0, R8 ;  /* 0x000000009d957224 */ /* 0x000fe200078e0208 */
[----:B------:R-:W-:Y:S01]  /*11a0*/  IABS R8, R224 ;  /* 0x000000e000087213 */ /* 0x000fe20000000000 */
[----:B------:R-:W-:Y:S01]  /*11b0*/  IMAD R0, R9, R2, R6 ;  /* 0x0000000209007224 */ /* 0x000fe200078e0206 */
[----:B------:R1:W-:Y:S01]  /*11c0*/  STL [R1+0x54], R222 ;  /* 0x000054de01007387 */ /* 0x0003e20000100800 */
[----:B------:R-:W-:Y:S01]  /*11d0*/  IMAD R151, R157, R4, R10 ;  /* 0x000000049d977224 */ /* 0x000fe200078e020a */
[----:B------:R-:W-:Y:S01]  /*11e0*/  IABS R10, R222 ;  /* 0x000000de000a7213 */ /* 0x000fe20000000000 */
[----:B------:R-:W-:Y:S01]  /*11f0*/  IMAD.HI.U32 R5, R91, R152, RZ ;  /* 0x000000985b057227 */ /* 0x000fe200078e00ff */
[----:B------:R-:W-:Y:S01]  /*1200*/  ISETP.GT.U32.AND P1, PT, R9, R0, PT ;  /* 0x000000000900720c */ /* 0x000fe20003f24070 */
[----:B------:R1:W-:Y:S02]  /*1210*/  STL [R1+0x50], R221 ;  /* 0x000050dd01007387 */ /* 0x0003e40000100800 */
[----:B------:R-:W-:-:S02]  /*1220*/  IMAD.MOV R3, RZ, RZ, -R3 ;  /* 0x000000ffff037224 */ /* 0x000fc400078e0a03 */
[----:B------:R-:W-:Y:S01]  /*1230*/  IMAD.MOV R5, RZ, RZ, -R5 ;  /* 0x000000ffff057224 */ /* 0x000fe200078e0a05 */
[----:B------:R1:W-:Y:S01]  /*1240*/  STL [R1+0x4c], R220 ;  /* 0x00004cdc01007387 */ /* 0x0003e20000100800 */
[----:B------:R-:W-:Y:S02]  /*1250*/  IMAD R150, R157, R3, R150 ;  /* 0x000000039d967224 */ /* 0x000fe400078e0296 */
[C---:B------:R-:W-:Y:S01]  /*1260*/  IMAD.HI.U32 R2, R91.reuse, R8, RZ ;  /* 0x000000085b027227 */ /* 0x040fe200078e00ff */
[----:B------:R1:W-:Y:S03]  /*1270*/  STL [R1+0x48], R219 ;  /* 0x000048db01007387 */ /* 0x0003e60000100800 */
[C---:B------:R-:W-:Y:S01]  /*1280*/  IMAD.HI.U32 R3, R91.reuse, R154, RZ ;  /* 0x0000009a5b037227 */ /* 0x040fe200078e00ff */
[----:B------:R1:W-:Y:S03]  /*1290*/  STL [R1+0x44], R218 ;  /* 0x000044da01007387 */ /* 0x0003e60000100800 */
[----:B------:R-:W-:Y:S01]  /*12a0*/  IMAD.HI.U32 R4, R91, R10, RZ ;  /* 0x0000000a5b047227 */ /* 0x000fe200078e00ff */
[----:B------:R1:W-:Y:S03]  /*12b0*/  STL [R1+0x40], R217 ;  /* 0x000040d901007387 */ /* 0x0003e60000100800 */
[----:B------:R-:W-:Y:S01]  /*12c0*/  IMAD R152, R157, R5, R152 ;  /* 0x000000059d987224 */ /* 0x000fe200078e0298 */
[----:B------:R1:W-:Y:S01]  /*12d0*/  STL [R1+0x3c], R215 ;  /* 0x00003cd701007387 */ /* 0x0003e20000100800 */
[----:B------:R-:W-:-:S02]  /*12e0*/  IMAD.MOV R2, RZ, RZ, -R2 ;  /* 0x000000ffff027224 */ /* 0x000fc400078e0a02 */
[----:B------:R-:W-:-:S04]  /*12f0*/  IMAD.HI.U32 R5, R91, R156, RZ ;  /* 0x0000009c5b057227 */ /* 0x000fc800078e00ff */
[----:B------:R-:W-:Y:S02]  /*1300*/  IMAD.MOV R3, RZ, RZ, -R3 ;  /* 0x000000ffff037224 */ /* 0x000fe400078e0a03 */
[----:B------:R-:W-:Y:S02]  /*1310*/  IMAD.MOV R4, RZ, RZ, -R4 ;  /* 0x000000ffff047224 */ /* 0x000fe400078e0a04 */
[----:B------:R-:W-:Y:S01]  /*1320*/  IMAD R153, R157, R2, R8 ;  /* 0x000000029d997224 */ /* 0x000fe200078e0208 */
[----:B------:R-:W-:Y:S01]  /*1330*/  IABS R8, R215 ;  /* 0x000000d700087213 */ /* 0x000fe20000000000 */
[----:B------:R-:W-:-:S04]  /*1340*/  IMAD.HI.U32 R7, R91, R12, RZ ;  /* 0x0000000c5b077227 */ /* 0x000fc800078e00ff */
[----:B------:R-:W-:Y:S02]  /*1350*/  IMAD.MOV R5, RZ, RZ, -R5 ;  /* 0x000000ffff057224 */ /* 0x000fe400078e0a05 */
[C---:B------:R-:W-:Y:S02]  /*1360*/  IMAD R154, R157.reuse, R3, R154 ;  /* 0x000000039d9a7224 */ /* 0x040fe400078e029a */
[----:B------:R-:W-:Y:S01]  /*1370*/  IMAD R155, R157, R4, R10 ;  /* 0x000000049d9b7224 */ /* 0x000fe200078e020a */
[----:B------:R-:W-:Y:S01]  /*1380*/  LOP3.LUT R10, R135, 0x8, RZ, 0xfc, !PT ;  /* 0x00000008870a7812 */ /* 0x000fe200078efcff */
[----:B------:R-:W-:-:S04]  /*1390*/  IMAD.HI.U32 R3, R91, R140, RZ ;  /* 0x0000008c5b037227 */ /* 0x000fc800078e00ff */
[----:B------:R-:W-:-:S04]  /*13a0*/  IMAD.HI.U32 R4, R91, R144, RZ ;  /* 0x000000905b047227 */ /* 0x000fc800078e00ff */
[----:B------:R-:W-:Y:S02]  /*13b0*/  @!P1 IMAD.IADD R0, R0, 0x1, -R9 ;  /* 0x0000000100009824 */ /* 0x000fe400078e0a09 */
[----:B------:R-:W-:-:S03]  /*13c0*/  IMAD.HI.U32 R6, R91, R138, RZ ;  /* 0x0000008a5b067227 */ /* 0x000fc600078e00ff */
[----:B------:R-:W-:Y:S01]  /*13d0*/  ISETP.GT.U32.AND P1, PT, R9, R0, PT ;  /* 0x000000000900720c */ /* 0x000fe20003f24070 */
[----:B------:R-:W-:Y:S02]  /*13e0*/  IMAD.MOV R7, RZ, RZ, -R7 ;  /* 0x000000ffff077224 */ /* 0x000fe400078e0a07 */
[----:B------:R-:W-:Y:S02]  /*13f0*/  IMAD R156, R157, R5, R156 ;  /* 0x000000059d9c7224 */ /* 0x000fe400078e029c */
[----:B------:R-:W-:-:S04]  /*1400*/  IMAD.HI.U32 R5, R91, R8, RZ ;  /* 0x000000085b057227 */ /* 0x000fc800078e00ff */
[----:B------:R-:W-:Y:S02]  /*1410*/  IMAD.MOV R3, RZ, RZ, -R3 ;  /* 0x000000ffff037224 */ /* 0x000fe400078e0a03 */
[----:B------:R-:W-:Y:S02]  /*1420*/  IMAD.MOV R4, RZ, RZ, -R4 ;  /* 0x000000ffff047224 */ /* 0x000fe400078e0a04 */
[----:B------:R-:W-:Y:S02]  /*1430*/  IMAD.MOV R6, RZ, RZ, -R6 ;  /* 0x000000ffff067224 */ /* 0x000fe400078e0a06 */
[----:B------:R-:W-:Y:S02]  /*1440*/  IMAD R143, R157, R7, R12 ;  /* 0x000000079d8f7224 */ /* 0x000fe400078e020c */
[----:B------:R-:W-:-:S04]  /*1450*/  IMAD.HI.U32 R7, R91, R158, RZ ;  /* 0x0000009e5b077227 */ /* 0x000fc800078e00ff */
[----:B------:R-:W-:Y:S02]  /*1460*/  IMAD.MOV R5, RZ, RZ, -R5 ;  /* 0x000000ffff057224 */ /* 0x000fe400078e0a05 */
[C---:B------:R-:W-:Y:S02]  /*1470*/  IMAD R140, R157.reuse, R3, R140 ;  /* 0x000000039d8c7224 */ /* 0x040fe400078e028c */
[----:B------:R-:W-:Y:S02]  /*1480*/  IMAD R144, R157, R4, R144 ;  /* 0x000000049d907224 */ /* 0x000fe400078e0290 */
[----:B------:R-:W-:Y:S02]  /*1490*/  IMAD R4, R135, UR12, RZ ;  /* 0x0000000c87047c24 */ /* 0x000fe4000f8e02ff */
[----:B------:R-:W-:Y:S02]  /*14a0*/  IMAD.U32 R3, RZ, RZ, UR12 ;  /* 0x0000000cff037e24 */ /* 0x000fe4000f8e00ff */
[----:B------:R-:W-:Y:S01]  /*14b0*/  IMAD R138, R157, R6, R138 ;  /* 0x000000069d8a7224 */ /* 0x000fe200078e028a */
[----:B------:R-:W-:Y:S01]  /*14c0*/  IABS R6, R219 ;  /* 0x000000db00067213 */ /* 0x000fe20000000000 */
[----:B------:R-:W-:-:S02]  /*14d0*/  IMAD.MOV R7, RZ, RZ, -R7 ;  /* 0x000000ffff077224 */ /* 0x000fc400078e0a07 */
[----:B------:R-:W-:Y:S02]  /*14e0*/  IMAD R159, R157, R5, R8 ;  /* 0x000000059d9f7224 */ /* 0x000fe400078e0208 */
[----:B------:R-:W-:Y:S02]  /*14f0*/  IMAD.U32 R5, RZ, RZ, UR12 ;  /* 0x0000000cff057e24 */ /* 0x000fe4000f8e00ff */
[----:B------:R-:W-:Y:S02]  /*1500*/  IMAD R34, R3, 0x2, R4 ;  /* 0x0000000203227824 */ /* 0x000fe400078e0204 */
[----:B------:R-:W-:Y:S02]  /*1510*/  IMAD R158, R157, R7, R158 ;  /* 0x000000079d9e7224 */ /* 0x000fe400078e029e */
[----:B------:R-:W-:-:S04]  /*1520*/  IMAD.HI.U32 R2, R91, R6, RZ ;  /* 0x000000065b027227 */ /* 0x000fc800078e00ff */
[----:B------:R-:W-:Y:S02]  /*1530*/  IMAD.U32 R7, RZ, RZ, UR12 ;  /* 0x0000000cff077e24 */ /* 0x000fe4000f8e00ff */
[----:B------:R-:W-:Y:S02]  /*1540*/  IMAD R64, R5, 0x2, R34 ;  /* 0x0000000205407824 */ /* 0x000fe400078e0222 */
[----:B------:R-:W-:Y:S01]  /*1550*/  @!P1 IMAD.IADD R0, R0, 0x1, -R9 ;  /* 0x0000000100009824 */ /* 0x000fe200078e0a09 */
[----:B------:R-:W-:Y:S01]  /*1560*/  ISETP.NE.AND P1, PT, R98, RZ, PT ;  /* 0x000000ff6200720c */ /* 0x000fe20003f25270 */
[----:B------:R-:W-:Y:S02]  /*1570*/  IMAD.MOV R2, RZ, RZ, -R2 ;  /* 0x000000ffff027224 */ /* 0x000fe400078e0a02 */
[----:B------:R-:W-:Y:S02]  /*1580*/  IMAD.U32 R9, RZ, RZ, UR12 ;  /* 0x0000000cff097e24 */ /* 0x000fe4000f8e00ff */
[----:B------:R-:W-:-:S02]  /*1590*/  IMAD R92, R7, 0x2, R64 ;  /* 0x00000002075c7824 */ /* 0x000fc400078e0240 */
[----:B------:R-:W-:Y:S02]  /*15a0*/  IMAD R139, R157, R2, R6 ;  /* 0x000000029d8b7224 */ /* 0x000fe400078e0206 */
[----:B------:R-:W-:Y:S02]  /*15b0*/  IMAD R6, R9, 0x2, R92 ;  /* 0x0000000209067824 */ /* 0x000fe400078e025c */
[----:B------:R-:W-:Y:S02]  /*15c0*/  IMAD.MOV.U32 R179, RZ, RZ, R0 ;  /* 0x000000ffffb37224 */ /* 0x000fe400078e0000 */
[----:B------:R-:W-:Y:S02]  /*15d0*/  IMAD R36, R3, 0x2, R6 ;  /* 0x0000000203247824 */ /* 0x000fe400078e0206 */
[----:B------:R-:W-:Y:S01]  /*15e0*/  @!P2 IMAD.MOV R179, RZ, RZ, -R179 ;  /* 0x000000ffffb3a224 */ /* 0x000fe200078e0ab3 */
[----:B------:R-:W-:Y:S01]  /*15f0*/  @!P1 LOP3.LUT R179, RZ, R98, RZ, 0x33, !PT ;  /* 0x00000062ffb39212 */ /* 0x000fe200078e33ff */
[----:B------:R-:W-:Y:S01]  /*1600*/  IMAD R67, R67, 0x2, R36 ;  /* 0x0000000243437824 */ /* 0x000fe200078e0224 */
[----:B------:R-:W-:Y:S01]  /*1610*/  LOP3.LUT P2, RZ, R216, 0xff, RZ, 0xc0, !PT ;  /* 0x000000ffd8ff7812 */ /* 0x000fe2000784c0ff */
[----:B------:R-:W-:Y:S01]  /*1620*/  IMAD.U32 R11, RZ, RZ, UR12 ;  /* 0x0000000cff0b7e24 */ /* 0x000fe2000f8e00ff */
[----:B------:R-:W-:Y:S01]  /*1630*/  PLOP3.LUT P1, PT, PT, PT, UP1, 0x80, 0x8 ;  /* 0x000000000008781c */ /* 0x000fe20003f2f018 */
[----:B0-----:R-:W-:-:S02]  /*1640*/  IMAD.U32 R13, RZ, RZ, UR12 ;  /* 0x0000000cff0d7e24 */ /* 0x001fc4000f8e00ff */
[----:B------:R-:W-:Y:S01]  /*1650*/  IMAD R94, R94, 0x2, R67 ;  /* 0x000000025e5e7824 */ /* 0x000fe200078e0243 */
[----:B-1----:R-:W-:Y:S09]  /*1660*/  BRA.U UP0, `(.L_x_5) ;  /* 0x0000000100187547 */ /* 0x002ff2000b800000 */
[----:B------:R-:W-:Y:S01]  /*1670*/  ELECT P3, URZ, PT ;  /* 0x0000000000ff782f */ /* 0x000fe20003860000 */
[----:B------:R-:W-:Y:S01]  /*1680*/  IMAD.MOV.U32 R0, RZ, RZ, 0x1 ;  /* 0x00000001ff007424 */ /* 0x000fe200078e00ff */
[----:B------:R-:W-:Y:S01]  /*1690*/  UMOV UR4, 0x40 ;  /* 0x0000004000047882 */ /* 0x000fe20000000000 */
[----:B------:R-:W-:Y:S01]  /*16a0*/  UVIRTCOUNT.DEALLOC.SMPOOL 0x80 ;  /* 0x000000800000784c */ /* 0x000fe20000000000 */
[----:B------:R-:W-:-:S09]  /*16b0*/  ULEA UR4, UR7, UR4, 0x18 ;  /* 0x0000000407047291 */ /* 0x000fd2000f8ec0ff */
[----:B------:R0:W-:Y:S03]  /*16c0*/  @P3 STS.U8 [UR4], R0 ;  /* 0x00000000ff003988 */ /* 0x0001e60008000004 */
.L_x_5:
[----:B------:R-:W-:Y:S01]  /*16d0*/  STTM.x32 tmem[UR10], RZ ;  /* 0x000000ff000079ed */ /* 0x000fe200082c000a */
[----:B------:R-:W1:Y:S02]  /*16e0*/  FENCE.VIEW.ASYNC.T ;  /* 0x00000000000073c6 */ /* 0x000e640000000200 */
[----:B-1----:R-:W-:Y:S01]  /*16f0*/  VOTEU.ALL UP2, P2 ;  /* 0x0000000000ff7886 */ /* 0x002fe20001040000 */
[----:B------:R-:W-:Y:S01]  /*1700*/  VOTEU.ALL UP3, P2 ;  /* 0x0000000000ff7886 */ /* 0x000fe20001060000 */
[----:B------:R-:W-:Y:S01]  /*1710*/  IMAD R8, R5, 0x2, R94 ;  /* 0x0000000205087824 */ /* 0x000fe200078e025e */
[----:B------:R-:W-:Y:S01]  /*1720*/  ISETP.LT.AND P1, PT, R10, UR22, P1 ;  /* 0x000000160a007c0c */ /* 0x000fe20008f21270 */
[----:B------:R-:W-:Y:S01]  /*1730*/  IMAD R179, R179, UR15, RZ ;  /* 0x0000000fb3b37c24 */ /* 0x000fe2000f8e02ff */
[----:B------:R-:W-:-:S04]  /*1740*/  @!UP2 UIADD3 UR4, UPT, UPT, -UR11, 0x100000, URZ ;  /* 0x001000000b04a890 */ /* 0x000fc8000fffe1ff */
[----:B------:R-:W-:Y:S02]  /*1750*/  @!UP2 USHF.L.U32 UR5, UR4, 0xb, URZ ;  /* 0x0000000b0405a899 */ /* 0x000fe400080006ff */
[----:B------:R-:W-:Y:S01]  /*1760*/  @!UP2 USHF.L.U32 UR4, UR4, 0x1, URZ ;  /* 0x000000010404a899 */ /* 0x000fe200080006ff */
[----:B------:R-:W-:Y:S01]  /*1770*/  BAR.SYNC.DEFER_BLOCKING 0x0 ;  /* 0x0000000000007b1d */ /* 0x000fe20000010000 */
[----:B------:R-:W-:Y:S01]  /*1780*/  IMAD R38, R11, 0x2, R8 ;  /* 0x000000020b267824 */ /* 0x000fe200078e0208 */
[----:B------:R-:W-:-:S03]  /*1790*/  IADD3 R181, P3, PT, R179, UR16, RZ ;  /* 0x00000010b3b57c10 */ /* 0x000fc6000ff7e0ff */
[----:B------:R-:W-:Y:S01]  /*17a0*/  IMAD R66, R7, 0x2, R38 ;  /* 0x0000000207427824 */ /* 0x000fe200078e0226 */
[----:B------:R-:W-:-:S03]  /*17b0*/  LEA.HI.X.SX32 R179, R179, UR17, 0x1, P3 ;  /* 0x00000011b3b37c11 */ /* 0x000fc600098f0eff */
[----:B------:R-:W-:Y:S01]  /*17c0*/  IMAD R96, R9, 0x2, R66 ;  /* 0x0000000209607824 */ /* 0x000fe200078e0242 */
[-C--:B0-----:R-:W-:Y:S02]  /*17d0*/  IADD3 R0, P3, PT, R4, R181.reuse, RZ ;  /* 0x000000b504007210 */ /* 0x081fe40007f7e0ff */
[----:B------:R-:W-:Y:S01]  /*17e0*/  IADD3 R2, P4, PT, R6, R181, RZ ;  /* 0x000000b506027210 */ /* 0x000fe20007f9e0ff */
[----:B------:R-:W-:Y:S01]  /*17f0*/  IMAD R10, R13, 0x2, R96 ;  /* 0x000000020d0a7824 */ /* 0x000fe200078e0260 */
[-C--:B------:R-:W-:Y:S01]  /*1800*/  LEA.HI.X.SX32 R3, R4, R179.reuse, 0x1, P3 ;  /* 0x000000b304037211 */ /* 0x080fe200018f0eff */
[----:B------:R-:W-:Y:S01]  /*1810*/  IMAD.U32 R5, RZ, RZ, UR12 ;  /* 0x0000000cff057e24 */ /* 0x000fe2000f8e00ff */
[----:B------:R-:W-:Y:S01]  /*1820*/  LEA.HI.X.SX32 R4, R6, R179, 0x1, P4 ;  /* 0x000000b306047211 */ /* 0x000fe200020f0eff */
[----:B------:R-:W0:Y:S02]  /*1830*/  FENCE.VIEW.ASYNC.S ;  /* 0x00000000000073c6 */ /* 0x000e240000000000 */
[----:B0-----:R0:W1:Y:S01]  /*1840*/  @!UP3 SYNCS.EXCH.64 URZ, [UR6], UR4 ;  /* 0x0000000406ffb5b2 */ /* 0x0010620008000100 */
[----:B------:R-:W-:-:S02]  /*1850*/  IMAD R40, R15, 0x2, R10 ;  /* 0x000000020f287824 */ /* 0x000fc400078e020a */
[----:B------:R-:W-:Y:S02]  /*1860*/  @P0 IMAD.MOV.U32 R6, RZ, RZ, R0 ;  /* 0x000000ffff060224 */ /* 0x000fe400078e0000 */
[----:B------:R-:W-:Y:S01]  /*1870*/  @P0 IMAD.MOV.U32 R7, RZ, RZ, R3 ;  /* 0x000000ffff070224 */ /* 0x000fe200078e0003 */
[----:B-1----:R-:W-:Y:S01]  /*1880*/  BAR.SYNC.DEFER_BLOCKING 0x0 ;  /* 0x0000000000007b1d */ /* 0x002fe20000010000 */
[----:B------:R-:W-:Y:S02]  /*1890*/  IMAD.U32 R9, RZ, RZ, UR12 ;  /* 0x0000000cff097e24 */ /* 0x000fe4000f8e00ff */
[----:B------:R-:W-:-:S04]  /*18a0*/  IMAD R70, R5, 0x2, R40 ;  /* 0x0000000205467824 */ /* 0x000fc800078e0228 */
[----:B------:R-:W-:Y:S02]  /*18b0*/  IMAD R98, R9, 0x2, R70 ;  /* 0x0000000209627824 */ /* 0x000fe400078e0246 */
[----:B------:R-:W-:Y:S02]  /*18c0*/  IMAD.U32 R11, RZ, RZ, UR12 ;  /* 0x0000000cff0b7e24 */ /* 0x000fe4000f8e00ff */
[----:B------:R-:W-:Y:S01]  /*18d0*/  IMAD R12, R5, 0x2, R98 ;  /* 0x00000002050c7824 */ /* 0x000fe200078e0262 */
[C---:B------:R-:W-:Y:S01]  /*18e0*/  LOP3.LUT R16, R135.reuse, 0x10, RZ, 0xfc, !PT ;  /* 0x0000001087107812 */ /* 0x040fe200078efcff */
[----:B------:R-:W-:Y:S01]  /*18f0*/  IMAD.U32 R73, RZ, RZ, UR12 ;  /* 0x0000000cff497e24 */ /* 0x000fe2000f8e00ff */
[----:B------:R-:W-:Y:S01]  /*1900*/  LOP3.LUT R14, R135, 0x18, RZ, 0xfc, !PT ;  /* 0x00000018870e7812 */ /* 0x000fe200078efcff */
[----:B------:R-:W-:Y:S01]  /*1910*/  IMAD R42, R11, 0x2, R12 ;  /* 0x000000020b2a7824 */ /* 0x000fe200078e020c */
[----:B------:R1:W2:Y:S01]  /*1920*/  @P0 LDG.E.U8 R100, desc[UR20][R6.64] ;  /* 0x0000001406640981 */ /* 0x0002a2000c1e1100 */
[----:B------:R-:W-:Y:S01]  /*1930*/  PLOP3.LUT P0, PT, PT, PT, UP1, 0x80, 0x8 ;  /* 0x000000000008781c */ /* 0x000fe20003f0f018 */
[----:B-1----:R-:W-:-:S02]  /*1940*/  @P1 IMAD.MOV.U32 R6, RZ, RZ, R2 ;  /* 0x000000ffff061224 */ /* 0x002fc400078e0002 */
[----:B------:R-:W-:-:S05]  /*1950*/  @P1 IMAD.MOV.U32 R7, RZ, RZ, R4 ;  /* 0x000000ffff071224 */ /* 0x000fca00078e0004 */
[----:B------:R1:W3:Y:S01]  /*1960*/  @P1 LDG.E.U8 R114, desc[UR20][R6.64] ;  /* 0x0000001406721981 */ /* 0x0002e2000c1e1100 */
[----:B------:R-:W-:Y:S01]  /*1970*/  PLOP3.LUT P1, PT, PT, PT, UP1, 0x80, 0x8 ;  /* 0x000000000008781c */ /* 0x000fe20003f2f018 */
[----:B------:R-:W-:Y:S01]  /*1980*/  IMAD R73, R73, 0x2, R42 ;  /* 0x0000000249497824 */ /* 0x000fe200078e022a */
[----:B------:R-:W-:Y:S01]  /*1990*/  ISETP.LT.AND P0, PT, R16, UR22, P0 ;  /* 0x0000001610007c0c */ /* 0x000fe20008701270 */
[----:B------:R-:W-:Y:S01]  /*19a0*/  IMAD.U32 R16, RZ, RZ, UR12 ;  /* 0x0000000cff107e24 */ /* 0x000fe2000f8e00ff */
[----:B------:R-:W-:Y:S01]  /*19b0*/  ISETP.LT.AND P1, PT, R14, UR22, P1 ;  /* 0x000000160e007c0c */ /* 0x000fe20008f21270 */
[----:B------:R-:W-:Y:S01]  /*19c0*/  IMAD.U32 R14, RZ, RZ, UR12 ;  /* 0x0000000cff0e7e24 */ /* 0x000fe2000f8e00ff */
[-C--:B------:R-:W-:Y:S02]  /*19d0*/  IADD3 R5, P3, PT, R8, R181.reuse, RZ ;  /* 0x000000b508057210 */ /* 0x080fe40007f7e0ff */
[----:B------:R-:W-:Y:S01]  /*19e0*/  PRMT R116, RZ, 0x7610, R116 ;  /* 0x00007610ff747816 */ /* 0x000fe20000000074 */
[----:B------:R-:W-:Y:S01]  /*19f0*/  IMAD R101, R14, 0x2, R73 ;  /* 0x000000020e657824 */ /* 0x000fe200078e0249 */
[----:B-1----:R-:W-:-:S02]  /*1a00*/  IADD3 R6, P4, PT, R10, R181, RZ ;  /* 0x000000b50a067210 */ /* 0x002fc40007f9e0ff */
[-C--:B------:R-:W-:Y:S01]  /*1a10*/  LEA.HI.X.SX32 R7, R8, R179.reuse, 0x1, P3 ;  /* 0x000000b308077211 */ /* 0x080fe200018f0eff */
[----:B------:R-:W-:Y:S01]  /*1a20*/  IMAD R14, R16, 0x2, R101 ;  /* 0x00000002100e7824 */ /* 0x000fe200078e0265 */
[----:B------:R-:W-:Y:S01]  /*1a30*/  LEA.HI.X.SX32 R8, R10, R179, 0x1, P4 ;  /* 0x000000b30a087211 */ /* 0x000fe200020f0eff */
[----:B------:R-:W-:Y:S01]  /*1a40*/  @P0 IMAD.MOV.U32 R10, RZ, RZ, R5 ;  /* 0x000000ffff0a0224 */ /* 0x000fe200078e0005 */
[----:B------:R-:W-:Y:S01]  /*1a50*/  PRMT R102, RZ, 0x7610, R102 ;  /* 0x00007610ff667816 */ /* 0x000fe20000000066 */
[----:B------:R-:W-:Y:S02]  /*1a60*/  @P0 IMAD.MOV.U32 R11, RZ, RZ, R7 ;  /* 0x000000ffff0b0224 */ /* 0x000fe400078e0007 */
[----:B------:R-:W-:Y:S02]  /*1a70*/  IMAD.U32 R13, RZ, RZ, UR12 ;  /* 0x0000000cff0d7e24 */ /* 0x000fe4000f8e00ff */
[----:B------:R-:W-:Y:S01]  /*1a80*/  IMAD R44, R9, 0x2, R14 ;  /* 0x00000002092c7824 */ /* 0x000fe200078e020e */
[----:B------:R1:W4:Y:S01]  /*1a90*/  @P0 LDG.E.U8 R116, desc[UR20][R10.64] ;  /* 0x000000140a740981 */ /* 0x000322000c1e1100 */
[----:B------:R-:W-:-:S02]  /*1aa0*/  IMAD.U32 R103, RZ, RZ, UR12 ;  /* 0x0000000cff677e24 */ /* 0x000fc4000f8e00ff */
[----:B------:R-:W-:Y:S01]  /*1ab0*/  IMAD R72, R13, 0x2, R44 ;  /* 0x000000020d487824 */ /* 0x000fe200078e022c */
[----:B------:R-:W-:-:S03]  /*1ac0*/  LOP3.LUT R17, R135, 0x20, RZ, 0xfc, !PT ;  /* 0x0000002087117812 */ /* 0x000fc600078efcff */
[----:B------:R-:W-:Y:S02]  /*1ad0*/  IMAD R103, R103, 0x2, R72 ;  /* 0x0000000267677824 */ /* 0x000fe400078e0248 */
[----:B-1----:R-:W-:Y:S02]  /*1ae0*/  @P1 IMAD.MOV.U32 R10, RZ, RZ, R6 ;  /* 0x000000ffff0a1224 */ /* 0x002fe400078e0006 */
[----:B------:R-:W-:Y:S01]  /*1af0*/  @P1 IMAD.MOV.U32 R11, RZ, RZ, R8 ;  /* 0x000000ffff0b1224 */ /* 0x000fe200078e0008 */
[----:B------:R-:W-:Y:S01]  /*1b00*/  PLOP3.LUT P0, PT, PT, PT, UP1, 0x80, 0x8 ;  /* 0x000000000008781c */ /* 0x000fe20003f0f018 */
[----:B------:R-:W-:-:S03]  /*1b10*/  IMAD R16, R16, 0x2, R103 ;  /* 0x0000000210107824 */ /* 0x000fc600078e0267 */
[----:B------:R1:W5:Y:S01]  /*1b20*/  @P1 LDG.E.U8 R102, desc[UR20][R10.64] ;  /* 0x000000140a661981 */ /* 0x000362000c1e1100 */
[----:B------:R-:W-:Y:S01]  /*1b30*/  ISETP.LT.AND P0, PT, R17, UR22, P0 ;  /* 0x0000001611007c0c */ /* 0x000fe20008701270 */
[----:B------:R-:W-:Y:S01]  /*1b40*/  IMAD.U32 R105, RZ, RZ, UR12 ;  /* 0x0000000cff697e24 */ /* 0x000fe2000f8e00ff */
[----:B------:R-:W-:Y:S02]  /*1b50*/  LOP3.LUT R15, R135, 0x28, RZ, 0xfc, !PT ;  /* 0x00000028870f7812 */ /* 0x000fe400078efcff */
[----:B------:R-:W-:Y:S02]  /*1b60*/  PLOP3.LUT P1, PT, PT, PT, UP1, 0x80, 0x8 ;  /* 0x000000000008781c */ /* 0x000fe40003f2f018 */
[-C--:B------:R-:W-:Y:S02]  /*1b70*/  IADD3 R9, P3, PT, R12, R181.reuse, RZ ;  /* 0x000000b50c097210 */ /* 0x080fe40007f7e0ff */
[----:B------:R-:W-:Y:S01]  /*1b80*/  ISETP.LT.AND P1, PT, R15, UR22, P1 ;  /* 0x000000160f007c0c */ /* 0x000fe20008f21270 */
[----:B-1----:R-:W-:Y:S01]  /*1b90*/  IMAD.U32 R11, RZ, RZ, UR12 ;  /* 0x0000000cff0b7e24 */ /* 0x002fe2000f8e00ff */
[----:B------:R-:W-:-:S02]  /*1ba0*/  IADD3 R10, P4, PT, R14, R181, RZ ;  /* 0x000000b50e0a7210 */ /* 0x000fc40007f9e0ff */
[----:B------:R-:W-:Y:S01]  /*1bb0*/  PRMT R110, RZ, 0x7610, R110 ;  /* 0x00007610ff6e7816 */ /* 0x000fe2000000006e */
[----:B------:R-:W-:Y:S01]  /*1bc0*/  IMAD R46, R11, 0x2, R16 ;  /* 0x000000020b2e7824 */ /* 0x000fe200078e0210 */
[-C--:B------:R-:W-:Y:S01]  /*1bd0*/  LEA.HI.X.SX32 R11, R12, R179.reuse, 0x1, P3 ;  /* 0x000000b30c0b7211 */ /* 0x080fe200018f0eff */
[----:B------:R-:W-:Y:S01]  /*1be0*/  IMAD.U32 R18, RZ, RZ, UR12 ;  /* 0x0000000cff127e24 */ /* 0x000fe2000f8e00ff */
[----:B------:R-:W-:Y:S01]  /*1bf0*/  LEA.HI.X.SX32 R12, R14, R179, 0x1, P4 ;  /* 0x000000b30e0c7211 */ /* 0x000fe200020f0eff */
[----:B------:R-:W-:Y:S01]  /*1c00*/  IMAD R76, R13, 0x2, R46 ;  /* 0x000000020d4c7824 */ /* 0x000fe200078e022e */
[----:B------:R-:W-:Y:S01]  /*1c10*/  PRMT R112, RZ, 0x7610, R112 ;  /* 0x00007610ff707816 */ /* 0x000fe20000000070 */
[----:B------:R-:W-:Y:S02]  /*1c20*/  @P0 IMAD.MOV.U32 R14, RZ, RZ, R9 ;  /* 0x000000ffff0e0224 */ /* 0x000fe400078e0009 */
[----:B------:R-:W-:Y:S02]  /*1c30*/  IMAD R105, R105, 0x2, R76 ;  /* 0x0000000269697824 */ /* 0x000fe400078e024c */
[----:B------:R-:W-:-:S02]  /*1c40*/  @P0 IMAD.MOV.U32 R15, RZ, RZ, R11 ;  /* 0x000000ffff0f0224 */ /* 0x000fc400078e000b */
[----:B------:R-:W-:Y:S02]  /*1c50*/  IMAD R18, R18, 0x2, R105 ;  /* 0x0000000212127824 */ /* 0x000fe400078e0269 */
[----:B------:R-:W-:Y:S01]  /*1c60*/  IMAD.U32 R79, RZ, RZ, UR12 ;  /* 0x0000000cff4f7e24 */ /* 0x000fe2000f8e00ff */
[----:B------:R1:W2:Y:S01]  /*1c70*/  @P0 LDG.E.U8 R110, desc[UR20][R14.64] ;  /* 0x000000140e6e0981 */ /* 0x0002a2000c1e1100 */
[----:B------:R-:W-:Y:S02]  /*1c80*/  IMAD R48, R13, 0x2, R18 ;  /* 0x000000020d307824 */ /* 0x000fe400078e0212 */
[----:B------:R-:W-:Y:S02]  /*1c90*/  IMAD.U32 R20, RZ, RZ, UR12 ;  /* 0x0000000cff147e24 */ /* 0x000fe4000f8e00ff */
[----:B------:R-:W-:Y:S02]  /*1ca0*/  IMAD R79, R79, 0x2, R48 ;  /* 0x000000024f4f7824 */ /* 0x000fe400078e0230 */
[----:B-1----:R-:W-:-:S02]  /*1cb0*/  @P1 IMAD.MOV.U32 R14, RZ, RZ, R10 ;  /* 0x000000ffff0e1224 */ /* 0x002fc400078e000a */
[----:B------:R-:W-:Y:S01]  /*1cc0*/  @P1 IMAD.MOV.U32 R15, RZ, RZ, R12 ;  /* 0x000000ffff0f1224 */ /* 0x000fe200078e000c */
[----:B------:R-:W-:Y:S01]  /*1cd0*/  LOP3.LUT R17, R135, 0x38, RZ, 0xfc, !PT ;  /* 0x0000003887117812 */ /* 0x000fe200078efcff */
[----:B------:R-:W-:-:S03]  /*1ce0*/  IMAD R107, R20, 0x2, R79 ;  /* 0x00000002146b7824 */ /* 0x000fc600078e024f */
[----:B------:R1:W2:Y:S01]  /*1cf0*/  @P1 LDG.E.U8 R112, desc[UR20][R14.64] ;  /* 0x000000140e701981 */ /* 0x0002a2000c1e1100 */
[----:B------:R-:W-:Y:S01]  /*1d00*/  PLOP3.LUT P1, PT, PT, PT, UP1, 0x80, 0x8 ;  /* 0x000000000008781c */ /* 0x000fe20003f2f018 */
[----:B------:R-:W-:Y:S01]  /*1d10*/  IMAD.U32 R21, RZ, RZ, UR12 ;  /* 0x0000000cff157e24 */ /* 0x000fe2000f8e00ff */
[----:B------:R-:W-:Y:S02]  /*1d20*/  LOP3.LUT R19, R135, 0x30, RZ, 0xfc, !PT ;  /* 0x0000003087137812 */ /* 0x000fe400078efcff */
[----:B------:R-:W-:Y:S01]  /*1d30*/  ISETP.LT.AND P1, PT, R17, UR22, P1 ;  /* 0x0000001611007c0c */ /* 0x000fe20008f21270 */
[----:B------:R-:W-:Y:S01]  /*1d40*/  IMAD.U32 R17, RZ, RZ, UR12 ;  /* 0x0000000cff117e24 */ /* 0x000fe2000f8e00ff */
[----:B------:R-:W-:Y:S01]  /*1d50*/  PLOP3.LUT P0, PT, PT, PT, UP1, 0x80, 0x8 ;  /* 0x000000000008781c */ /* 0x000fe20003f0f018 */
[----:B------:R-:W-:Y:S01]  /*1d60*/  IMAD.U32 R109, RZ, RZ, UR12 ;  /* 0x0000000cff6d7e24 */ /* 0x000fe2000f8e00ff */
[C---:B------:R-:W-:Y:S01]  /*1d70*/  IADD3 R13, P3, PT, R16.reuse, R181, RZ ;  /* 0x000000b5100d7210 */ /* 0x040fe20007f7e0ff */
[----:B-1----:R-:W-:Y:S01]  /*1d80*/  IMAD.U32 R14, RZ, RZ, UR12 ;  /* 0x0000000cff0e7e24 */ /* 0x002fe2000f8e00ff */
[----:B------:R-:W-:Y:S01]  /*1d90*/  ISETP.LT.AND P0, PT, R19, UR22, P0 ;  /* 0x0000001613007c0c */ /* 0x000fe20008701270 */
[----:B------:R-:W-:Y:S01]  /*1da0*/  IMAD.U32 R22, RZ, RZ, UR12 ;  /* 0x0000000cff167e24 */ /* 0x000fe2000f8e00ff */
[----:B------:R-:W-:Y:S01]  /*1db0*/  LEA.HI.X.SX32 R15, R16, R179, 0x1, P3 ;  /* 0x000000b3100f7211 */ /* 0x000fe200018f0eff */
[----:B------:R-:W-:Y:S01]  /*1dc0*/  IMAD R20, R14, 0x2, R107 ;  /* 0x000000020e147824 */ /* 0x000fe200078e026b */
[----:B------:R-:W-:-:S02]  /*1dd0*/  IADD3 R14, P4, PT, R18, R181, RZ ;  /* 0x000000b5120e7210 */ /* 0x000fc40007f9e0ff */
[----:B------:R-:W-:Y:S01]  /*1de0*/  PRMT R104, RZ, 0x7610, R104 ;  /* 0x00007610ff687816 */ /* 0x000fe20000000068 */
[----:B------:R-:W-:Y:S01]  /*1df0*/  IMAD R50, R17, 0x2, R20 ;  /* 0x0000000211327824 */ /* 0x000fe200078e0214 */
[----:B------:R-:W-:Y:S02]  /*1e00*/  LEA.HI.X.SX32 R16, R18, R179, 0x1, P4 ;  /* 0x000000b312107211 */ /* 0x000fe400020f0eff */
[----:B------:R-:W-:Y:S01]  /*1e10*/  PRMT R106, RZ, 0x7610, R106 ;  /* 0x00007610ff6a7816 */ /* 0x000fe2000000006a */
[----:B------:R-:W-:Y:S02]  /*1e20*/  IMAD R78, R21, 0x2, R50 ;  /* 0x00000002154e7824 */ /* 0x000fe400078e0232 */
[----:B------:R-:W-:Y:S02]  /*1e30*/  @P0 IMAD.MOV.U32 R18, RZ, RZ, R13 ;  /* 0x000000ffff120224 */ /* 0x000fe400078e000d */
[----:B------:R-:W-:Y:S02]  /*1e40*/  IMAD R109, R109, 0x2, R78 ;  /* 0x000000026d6d7824 */ /* 0x000fe400078e024e */
[----:B------:R-:W-:-:S02]  /*1e50*/  @P0 IMAD.MOV.U32 R19, RZ, RZ, R15 ;  /* 0x000000ffff130224 */ /* 0x000fc400078e000f */
[----:B------:R-:W-:Y:S01]  /*1e60*/  IMAD R22, R22, 0x2, R109 ;  /* 0x0000000216167824 */ /* 0x000fe200078e026d */
[----:B------:R-:W-:Y:S02]  /*1e70*/  LOP3.LUT R24, R135, 0x40, RZ, 0xfc, !PT ;  /* 0x0000004087187812 */ /* 0x000fe400078efcff */
[----:B------:R1:W2:Y:S01]  /*1e80*/  @P0 LDG.E.U8 R104, desc[UR20][R18.64] ;  /* 0x0000001412680981 */ /* 0x0002a2000c1e1100 */
[----:B------:R-:W-:Y:S01]  /*1e90*/  IMAD R52, R17, 0x2, R22 ;  /* 0x0000000211347824 */ /* 0x000fe200078e0216 */
[----:B------:R-:W-:Y:S01]  /*1ea0*/  PLOP3.LUT P0, PT, PT, PT, UP1, 0x80, 0x8 ;  /* 0x000000000008781c */ /* 0x000fe20003f0f018 */
[----:B------:R-:W-:Y:S02]  /*1eb0*/  IMAD.U32 R111, RZ, RZ, UR12 ;  /* 0x0000000cff6f7e24 */ /* 0x000fe4000f8e00ff */
[----:B------:R-:W-:Y:S01]  /*1ec0*/  IMAD R82, R21, 0x2, R52 ;  /* 0x0000000215527824 */ /* 0x000fe200078e0234 */
[----:B------:R-:W-:Y:S01]  /*1ed0*/  ISETP.LT.AND P0, PT, R24, UR22, P0 ;  /* 0x0000001618007c0c */ /* 0x000fe20008701270 */
[----:B-1----:R-:W-:-:S02]  /*1ee0*/  @P1 IMAD.MOV.U32 R18, RZ, RZ, R14 ;  /* 0x000000ffff121224 */ /* 0x002fc400078e000e */
[----:B------:R-:W-:Y:S01]  /*1ef0*/  @P1 IMAD.MOV.U32 R19, RZ, RZ, R16 ;  /* 0x000000ffff131224 */ /* 0x000fe200078e0010 */
[----:B------:R-:W-:Y:S01]  /*1f00*/  LOP3.LUT R23, R135, 0x48, RZ, 0xfc, !PT ;  /* 0x0000004887177812 */ /* 0x000fe200078efcff */
[----:B------:R-:W-:Y:S02]  /*1f10*/  IMAD.U32 R24, RZ, RZ, UR12 ;  /* 0x0000000cff187e24 */ /* 0x000fe4000f8e00ff */
[----:B------:R-:W-:Y:S01]  /*1f20*/  IMAD R111, R111, 0x2, R82 ;  /* 0x000000026f6f7824 */ /* 0x000fe200078e0252 */
[----:B------:R1:W2:Y:S01]  /*1f30*/  @P1 LDG.E.U8 R106, desc[UR20][R18.64] ;  /* 0x00000014126a1981 */ /* 0x0002a2000c1e1100 */
[----:B------:R-:W-:Y:S02]  /*1f40*/  PLOP3.LUT P1, PT, PT, PT, UP1, 0x80, 0x8 ;  /* 0x000000000008781c */ /* 0x000fe40003f2f018 */
[----:B------:R-:W-:Y:S01]  /*1f50*/  IADD3 R17, P3, PT, R20, R181, RZ ;  /* 0x000000b514117210 */ /* 0x000fe20007f7e0ff */
[----:B------:R-:W-:Y:S01]  /*1f60*/  IMAD R24, R24, 0x2, R111 ;  /* 0x0000000218187824 */ /* 0x000fe200078e026f */
[----:B------:R-:W-:Y:S01]  /*1f70*/  ISETP.LT.AND P1, PT, R23, UR22, P1 ;  /* 0x0000001617007c0c */ /* 0x000fe20008f21270 */
[----:B------:R-:W-:Y:S01]  /*1f80*/  IMAD.U32 R85, RZ, RZ, UR12 ;  /* 0x0000000cff557e24 */ /* 0x000fe2000f8e00ff */
[----:B------:R-:W-:Y:S01]  /*1f90*/  PRMT R108, RZ, 0x7610, R108 ;  /* 0x00007610ff6c7816 */ /* 0x000fe2000000006c */
[----:B------:R-:W-:Y:S01]  /*1fa0*/  IMAD R54, R21, 0x2, R24 ;  /* 0x0000000215367824 */ /* 0x000fe200078e0218 */
[----:B------:R-:W-:-:S02]  /*1fb0*/  PRMT R162, RZ, 0x7610, R162 ;  /* 0x00007610ffa27816 */ /* 0x000fc400000000a2 */
[----:B-1----:R-:W-:Y:S02]  /*1fc0*/  IADD3 R18, P4, PT, R22, R181, RZ ;  /* 0x000000b516127210 */ /* 0x002fe40007f9e0ff */
[-C--:B------:R-:W-:Y:S01]  /*1fd0*/  LEA.HI.X.SX32 R19, R20, R179.reuse, 0x1, P3 ;  /* 0x000000b314137211 */ /* 0x080fe200018f0eff */
[----:B------:R-:W-:Y:S01]  /*1fe0*/  IMAD.U32 R26, RZ, RZ, UR12 ;  /* 0x0000000cff1a7e24 */ /* 0x000fe2000f8e00ff */
[----:B------:R-:W-:Y:S01]  /*1ff0*/  LEA.HI.X.SX32 R20, R22, R179, 0x1, P4 ;  /* 0x000000b316147211 */ /* 0x000fe200020f0eff */
[----:B------:R-:W-:Y:S02]  /*2000*/  @P0 IMAD.MOV.U32 R22, RZ, RZ, R17 ;  /* 0x000000ffff160224 */ /* 0x000fe400078e0011 */
[----:B------:R-:W-:Y:S02]  /*2010*/  @P0 IMAD.MOV.U32 R23, RZ, RZ, R19 ;  /* 0x000000ffff170224 */ /* 0x000fe400078e0013 */
[----:B------:R-:W-:Y:S02]  /*2020*/  IMAD R85, R85, 0x2, R54 ;  /* 0x0000000255557824 */ /* 0x000fe400078e0236 */
[----:B------:R-:W-:Y:S01]  /*2030*/  IMAD.U32 R28, RZ, RZ, UR12 ;  /* 0x0000000cff1c7e24 */ /* 0x000fe2000f8e00ff */
[----:B------:R1:W2:Y:S01]  /*2040*/  @P0 LDG.E.U8 R108, desc[UR20][R22.64] ;  /* 0x00000014166c0981 */ /* 0x0002a2000c1e1100 */
[----:B------:R-:W-:Y:S01]  /*2050*/  IMAD R113, R26, 0x2, R85 ;  /* 0x000000021a717824 */ /* 0x000fe200078e0255 */
[----:B------:R-:W-:-:S03]  /*2060*/  LOP3.LUT R27, R135, 0x50, RZ, 0xfc, !PT ;  /* 0x00000050871b7812 */ /* 0x000fc600078efcff */
[----:B------:R-:W-:Y:S02]  /*2070*/  IMAD R26, R28, 0x2, R113 ;  /* 0x000000021c1a7824 */ /* 0x000fe400078e0271 */
[----:B-1----:R-:W-:Y:S02]  /*2080*/  @P1 IMAD.MOV.U32 R22, RZ, RZ, R18 ;  /* 0x000000ffff161224 */ /* 0x002fe400078e0012 */
[----:B------:R-:W-:Y:S01]  /*2090*/  @P1 IMAD.MOV.U32 R23, RZ, RZ, R20 ;  /* 0x000000ffff171224 */ /* 0x000fe200078e0014 */
[----:B------:R-:W-:Y:S01]  /*20a0*/  PLOP3.LUT P0, PT, PT, PT, UP1, 0x80, 0x8 ;  /* 0x000000000008781c */ /* 0x000fe20003f0f018 */
[----:B------:R-:W-:-:S03]  /*20b0*/  IMAD R56, R21, 0x2, R26 ;  /* 0x0000000215387824 */ /* 0x000fc600078e021a */
[----:B------:R1:W2:Y:S01]  /*20c0*/  @P1 LDG.E.U8 R162, desc[UR20][R22.64] ;  /* 0x0000001416a21981 */ /* 0x0002a2000c1e1100 */
        /* <DEDUP_REMOVED lines=18> */
[----:B------:R-:W-:Y:S02]  /*21f0*/  IMAD.U32 R29, RZ, RZ, UR12 ;  /* 0x0000000cff1d7e24 */ /* 0x000fe4000f8e00ff */
[----:B------:R-:W-:Y:S01]  /*2200*/  IMAD R58, R25, 0x2, R28 ;  /* 0x00000002193a7824 */ /* 0x000fe200078e021c */
[----:B------:R1:W2:Y:S01]  /*2210*/  @P0 LDG.E.U8 R165, desc[UR20][R26.64] ;  /* 0x000000141aa50981 */ /* 0x0002a2000c1e1100 */
[----:B------:R-:W-:Y:S02]  /*2220*/  IMAD.U32 R117, RZ, RZ, UR12 ;  /* 0x0000000cff757e24 */ /* 0x000fe4000f8e00ff */
[----:B------:R-:W-:Y:S01]  /*2230*/  IMAD R88, R29, 0x2, R58 ;  /* 0x000000021d587824 */ /* 0x000fe200078e023a */
[----:B------:R-:W-:Y:S01]  /*2240*/  LOP3.LUT R32, R135, 0x60, RZ, 0xfc, !PT ;  /* 0x0000006087207812 */ /* 0x000fe200078efcff */
[----:B------:R-:W-:Y:S01]  /*2250*/  IMAD.U32 R30, RZ, RZ, UR12 ;  /* 0x0000000cff1e7e24 */ /* 0x000fe2000f8e00ff */
[----:B------:R-:W-:Y:S01]  /*2260*/  PLOP3.LUT P0, PT, PT, PT, UP1, 0x80, 0x8 ;  /* 0x000000000008781c */ /* 0x000fe20003f0f018 */
[----:B------:R-:W-:-:S02]  /*2270*/  IMAD R117, R117, 0x2, R88 ;  /* 0x0000000275757824 */ /* 0x000fc400078e0258 */
[----:B-1----:R-:W-:Y:S02]  /*2280*/  @P1 IMAD.MOV.U32 R26, RZ, RZ, R22 ;  /* 0x000000ffff1a1224 */ /* 0x002fe400078e0016 */
[----:B------:R-:W-:Y:S01]  /*2290*/  @P1 IMAD.MOV.U32 R27, RZ, RZ, R24 ;  /* 0x000000ffff1b1224 */ /* 0x000fe200078e0018 */
[----:B------:R-:W-:Y:S01]  /*22a0*/  ISETP.LT.AND P0, PT, R32, UR22, P0 ;  /* 0x0000001620007c0c */ /* 0x000fe20008701270 */
[----:B------:R-:W-:-:S03]  /*22b0*/  IMAD R30, R30, 0x2, R117 ;  /* 0x000000021e1e7824 */ /* 0x000fc600078e0275 */
[----:B------:R1:W2:Y:S01]  /*22c0*/  @P1 LDG.E.U8 R164, desc[UR20][R26.64] ;  /* 0x000000141aa41981 */ /* 0x0002a2000c1e1100 */
[----:B------:R-:W-:Y:S01]  /*22d0*/  LOP3.LUT R31, R135, 0x68, RZ, 0xfc, !PT ;  /* 0x00000068871f7812 */ /* 0x000fe200078efcff */
[----:B------:R-:W-:Y:S01]  /*22e0*/  IMAD.U32 R89, RZ, RZ, UR12 ;  /* 0x0000000cff597e24 */ /* 0x000fe2000f8e00ff */
[----:B------:R-:W-:Y:S01]  /*22f0*/  PLOP3.LUT P1, PT, PT, PT, UP1, 0x80, 0x8 ;  /* 0x000000000008781c */ /* 0x000fe20003f2f018 */
[----:B------:R-:W-:Y:S01]  /*2300*/  IMAD.U32 R32, RZ, RZ, UR12 ;  /* 0x0000000cff207e24 */ /* 0x000fe2000f8e00ff */
[-C--:B------:R-:W-:Y:S02]  /*2310*/  IADD3 R25, P3, PT, R28, R181.reuse, RZ ;  /* 0x000000b51c197210 */ /* 0x080fe40007f7e0ff */
[----:B------:R-:W-:Y:S02]  /*2320*/  ISETP.LT.AND P1, PT, R31, UR22, P1 ;  /* 0x000000161f007c0c */ /* 0x000fe40008f21270 */
[----:B------:R-:W-:Y:S01]  /*2330*/  PRMT R166, RZ, 0x7610, R166 ;  /* 0x00007610ffa67816 */ /* 0x000fe200000000a6 */
[----:B-1----:R-:W-:Y:S01]  /*2340*/  IMAD.U32 R27, RZ, RZ, UR12 ;  /* 0x0000000cff1b7e24 */ /* 0x002fe2000f8e00ff */
[----:B------:R-:W-:-:S02]  /*2350*/  IADD3 R26, P4, PT, R30, R181, RZ ;  /* 0x000000b51e1a7210 */ /* 0x000fc40007f9e0ff */
[----:B------:R-:W-:Y:S01]  /*2360*/  PRMT R170, RZ, 0x7610, R170 ;  /* 0x00007610ffaa7816 */ /* 0x000fe200000000aa */
[----:B------:R-:W-:Y:S01]  /*2370*/  IMAD R60, R27, 0x2, R30 ;  /* 0x000000021b3c7824 */ /* 0x000fe200078e021e */
[-C--:B------:R-:W-:Y:S01]  /*2380*/  LEA.HI.X.SX32 R27, R28, R179.reuse, 0x1, P3 ;  /* 0x000000b31c1b7211 */ /* 0x080fe200018f0eff */
[----:B------:R-:W-:Y:S01]  /*2390*/  IMAD.U32 R62, RZ, RZ, UR12 ;  /* 0x0000000cff3e7e24 */ /* 0x000fe2000f8e00ff */
[----:B------:R-:W-:Y:S01]  /*23a0*/  LEA.HI.X.SX32 R28, R30, R179, 0x1, P4 ;  /* 0x000000b31e1c7211 */ /* 0x000fe200020f0eff */
[----:B------:R-:W-:Y:S02]  /*23b0*/  IMAD R89, R89, 0x2, R60 ;  /* 0x0000000259597824 */ /* 0x000fe400078e023c */
[----:B------:R-:W-:Y:S02]  /*23c0*/  @P0 IMAD.MOV.U32 R30, RZ, RZ, R25 ;  /* 0x000000ffff1e0224 */ /* 0x000fe400078e0019 */
[----:B------:R-:W-:Y:S02]  /*23d0*/  IMAD R119, R32, 0x2, R89 ;  /* 0x0000000220777824 */ /* 0x000fe400078e0259 */
[----:B------:R-:W-:-:S02]  /*23e0*/  @P0 IMAD.MOV.U32 R31, RZ, RZ, R27 ;  /* 0x000000ffff1f0224 */ /* 0x000fc400078e001b */
[----:B------:R-:W-:-:S03]  /*23f0*/  IMAD R32, R62, 0x2, R119 ;  /* 0x000000023e207824 */ /* 0x000fc600078e0277 */
[----:B------:R1:W2:Y:S01]  /*2400*/  @P0 LDG.E.U8 R166, desc[UR20][R30.64] ;  /* 0x000000141ea60981 */ /* 0x0002a2000c1e1100 */
[----:B------:R-:W-:Y:S02]  /*2410*/  IMAD.U32 R33, RZ, RZ, UR12 ;  /* 0x0000000cff217e24 */ /* 0x000fe4000f8e00ff */
[----:B------:R-:W-:Y:S01]  /*2420*/  IMAD R68, R29, 0x2, R32 ;  /* 0x000000021d447824 */ /* 0x000fe200078e0220 */
[----:B------:R-:W-:Y:S01]  /*2430*/  LOP3.LUT R41, R135, 0x70, RZ, 0xfc, !PT ;  /* 0x0000007087297812 */ /* 0x000fe200078efcff */
[----:B------:R-:W-:Y:S02]  /*2440*/  IMAD.U32 R35, RZ, RZ, UR12 ;  /* 0x0000000cff237e24 */ /* 0x000fe4000f8e00ff */
[----:B-1----:R-:W-:Y:S02]  /*2450*/  @P1 IMAD.MOV.U32 R30, RZ, RZ, R26 ;  /* 0x000000ffff1e1224 */ /* 0x002fe400078e001a */
[----:B------:R-:W-:Y:S02]  /*2460*/  @P1 IMAD.MOV.U32 R31, RZ, RZ, R28 ;  /* 0x000000ffff1f1224 */ /* 0x000fe400078e001c */
[----:B------:R-:W-:-:S03]  /*2470*/  IMAD R90, R33, 0x2, R68 ;  /* 0x00000002215a7824 */ /* 0x000fc600078e0244 */
[----:B------:R1:W2:Y:S01]  /*2480*/  @P1 LDG.E.U8 R170, desc[UR20][R30.64] ;  /* 0x000000141eaa1981 */ /* 0x0002a2000c1e1100 */
[----:B------:R-:W-:Y:S01]  /*2490*/  PLOP3.LUT P1, PT, PT, PT, UP1, 0x80, 0x8 ;  /* 0x000000000008781c */ /* 0x000fe20003f2f018 */
[----:B------:R-:W-:Y:S01]  /*24a0*/  IMAD R120, R35, 0x2, R90 ;  /* 0x0000000223787824 */ /* 0x000fe200078e025a */
[----:B------:R-:W-:Y:S01]  /*24b0*/  LOP3.LUT R39, R135, 0x78, RZ, 0xfc, !PT ;  /* 0x0000007887277812 */ /* 0x000fe200078efcff */
[----:B------:R-:W-:Y:S01]  /*24c0*/  IMAD.U32 R37, RZ, RZ, UR12 ;  /* 0x0000000cff257e24 */ /* 0x000fe2000f8e00ff */
[----:B------:R-:W-:Y:S01]  /*24d0*/  ISETP.LT.AND P1, PT, R41, UR22, P1 ;  /* 0x0000001629007c0c */ /* 0x000fe20008f21270 */
[----:B------:R-:W-:Y:S01]  /*24e0*/  IMAD R74, R29, 0x2, R120 ;  /* 0x000000021d4a7824 */ /* 0x000fe200078e0278 */
[----:B------:R-:W-:Y:S02]  /*24f0*/  PLOP3.LUT P0, PT, PT, PT, UP1, 0x80, 0x8 ;  /* 0x000000000008781c */ /* 0x000fe40003f0f018 */
[----:B------:R-:W-:Y:S01]  /*2500*/  IADD3 R29, P4, PT, R32, R181, RZ ;  /* 0x000000b5201d7210 */ /* 0x000fe20007f9e0ff */
[----:B------:R-:W-:Y:S01]  /*2510*/  IMAD R62, R37, 0x2, R74 ;  /* 0x00000002253e7824 */ /* 0x000fe200078e024a */
[----:B------:R-:W-:-:S02]  /*2520*/  ISETP.LT.AND P0, PT, R39, UR22, P0 ;  /* 0x0000001627007c0c */ /* 0x000fc40008701270 */
[----:B------:R-:W-:Y:S02]  /*2530*/  LOP3.LUT R33, R135, 0x2, RZ, 0xfc, !PT ;  /* 0x0000000287217812 */ /* 0x000fe400078efcff */
[----:B------:R-:W-:Y:S02]  /*2540*/  PLOP3.LUT P3, PT, PT, PT, UP1, 0x80, 0x8 ;  /* 0x000000000008781c */ /* 0x000fe40003f6f018 */
[----:B-1----:R-:W-:Y:S01]  /*2550*/  LEA.HI.X.SX32 R30, R32, R179, 0x1, P4 ;  /* 0x000000b3201e7211 */ /* 0x002fe200020f0eff */
[----:B------:R-:W-:Y:S01]  /*2560*/  @P1 IMAD.MOV.U32 R32, RZ, RZ, R29 ;  /* 0x000000ffff201224 */ /* 0x000fe200078e001d */
[C---:B------:R-:W-:Y:S02]  /*2570*/  IADD3 R169, P5, PT, R74.reuse, R181, RZ ;  /* 0x000000b54aa97210 */ /* 0x040fe40007fbe0ff */
[----:B------:R-:W-:Y:S02]  /*2580*/  PRMT R168, RZ, 0x7610, R168 ;  /* 0x00007610ffa87816 */ /* 0x000fe400000000a8 */
[----:B------:R-:W-:Y:S01]  /*2590*/  ISETP.LT.AND P3, PT, R33, UR22, P3 ;  /* 0x0000001621007c0c */ /* 0x000fe20009f61270 */
[----:B------:R-:W-:Y:S01]  /*25a0*/  @P1 IMAD.MOV.U32 R33, RZ, RZ, R30 ;  /* 0x000000ffff211224 */ /* 0x000fe200078e001e */
[----:B------:R-:W-:-:S02]  /*25b0*/  LEA.HI.X.SX32 R163, R74, R179, 0x1, P5 ;  /* 0x000000b34aa37211 */ /* 0x000fc400028f0eff */
[----:B------:R-:W-:Y:S02]  /*25c0*/  LOP3.LUT R31, R135, 0xa, RZ, 0xfc, !PT ;  /* 0x0000000a871f7812 */ /* 0x000fe400078efcff */
[----:B------:R-:W-:Y:S01]  /*25d0*/  PLOP3.LUT P4, PT, PT, PT, UP1, 0x80, 0x8 ;  /* 0x000000000008781c */ /* 0x000fe20003f8f018 */
[----:B------:R1:W2:Y:S01]  /*25e0*/  @P1 LDG.E.U8 R168, desc[UR20][R32.64] ;  /* 0x0000001420a81981 */ /* 0x0002a2000c1e1100 */
[----:B------:R-:W-:Y:S02]  /*25f0*/  PRMT R167, RZ, 0x7610, R167 ;  /* 0x00007610ffa77816 */ /* 0x000fe400000000a7 */
[----:B------:R-:W-:Y:S02]  /*2600*/  ISETP.LT.AND P1, PT, R31, UR22, P4 ;  /* 0x000000161f007c0c */ /* 0x000fe4000a721270 */
[----:B------:R-:W-:Y:S01]  /*2610*/  IADD3 R31, P4, PT, R34, R181, RZ ;  /* 0x000000b5221f7210 */ /* 0x000fe20007f9e0ff */
[----:B-1----:R-:W-:Y:S02]  /*2620*/  @P0 IMAD.MOV.U32 R32, RZ, RZ, R169 ;  /* 0x000000ffff200224 */ /* 0x002fe400078e00a9 */
[----:B------:R-:W-:-:S05]  /*2630*/  @P0 IMAD.MOV.U32 R33, RZ, RZ, R163 ;  /* 0x000000ffff210224 */ /* 0x000fca00078e00a3 */
[----:B------:R1:W2:Y:S01]  /*2640*/  @P0 LDG.E.U8 R167, desc[UR20][R32.64] ;  /* 0x0000001420a70981 */ /* 0x0002a2000c1e1100 */
[----:B------:R-:W-:Y:S02]  /*2650*/  PRMT R188, RZ, 0x7610, R188 ;  /* 0x00007610ffbc7816 */ /* 0x000fe400000000bc */
[----:B-1----:R-:W-:Y:S02]  /*2660*/  IADD3 R32, P0, PT, R36, R181, RZ ;  /* 0x000000b524207210 */ /* 0x002fe40007f1e0ff */
[-C--:B------:R-:W-:Y:S02]  /*2670*/  LEA.HI.X.SX32 R33, R34, R179.reuse, 0x1, P4 ;  /* 0x000000b322217211 */ /* 0x080fe400020f0eff */
[----:B------:R-:W-:Y:S01]  /*2680*/  LEA.HI.X.SX32 R34, R36, R179, 0x1, P0 ;  /* 0x000000b324227211 */ /* 0x000fe200000f0eff */
[----:B------:R-:W-:Y:S02]  /*2690*/  @P3 IMAD.MOV.U32 R36, RZ, RZ, R31 ;  /* 0x000000ffff243224 */ /* 0x000fe400078e001f */
[----:B------:R-:W-:Y:S01]  /*26a0*/  @P3 IMAD.MOV.U32 R37, RZ, RZ, R33 ;  /* 0x000000ffff253224 */ /* 0x000fe200078e0021 */
[----:B------:R-:W-:-:S04]  /*26b0*/  PRMT R205, RZ, 0x7610, R205 ;  /* 0x00007610ffcd7816 */ /* 0x000fc800000000cd */
[----:B------:R1:W2:Y:S01]  /*26c0*/  @P3 LDG.E.U8 R188, desc[UR20][R36.64] ;  /* 0x0000001424bc3981 */ /* 0x0002a2000c1e1100 */
[----:B------:R-:W-:Y:S02]  /*26d0*/  LOP3.LUT R35, R135, 0x12, RZ, 0xfc, !PT ;  /* 0x0000001287237812 */ /* 0x000fe400078efcff */
[----:B------:R-:W-:Y:S01]  /*26e0*/  PLOP3.LUT P0, PT, PT, PT, UP1, 0x80, 0x8 ;  /* 0x000000000008781c */ /* 0x000fe20003f0f018 */
[----:B-1----:R-:W-:Y:S02]  /*26f0*/  @P1 IMAD.MOV.U32 R36, RZ, RZ, R32 ;  /* 0x000000ffff241224 */ /* 0x002fe400078e0020 */
[----:B------:R-:W-:-:S05]  /*2700*/  @P1 IMAD.MOV.U32 R37, RZ, RZ, R34 ;  /* 0x000000ffff251224 */ /* 0x000fca00078e0022 */
[----:B------:R1:W2:Y:S01]  /*2710*/  @P1 LDG.E.U8 R205, desc[UR20][R36.64] ;  /* 0x0000001424cd1981 */ /* 0x0002a2000c1e1100 */
[----:B------:R-:W-:Y:S02]  /*2720*/  ISETP.LT.AND P1, PT, R35, UR22, P0 ;  /* 0x0000001623007c0c */ /* 0x000fe40008721270 */
[C---:B------:R-:W-:Y:S02]  /*2730*/  IADD3 R35, P4, PT, R38.reuse, R181, RZ ;  /* 0x000000b526237210 */ /* 0x040fe40007f9e0ff */
[C---:B------:R-:W-:Y:S02]  /*2740*/  LOP3.LUT R39, R135.reuse, 0x1a, RZ, 0xfc, !PT ;  /* 0x0000001a87277812 */ /* 0x040fe400078efcff */
[----:B------:R-:W-:Y:S02]  /*2750*/  PLOP3.LUT P0, PT, PT, PT, UP1, 0x80, 0x8 ;  /* 0x000000000008781c */ /* 0x000fe40003f0f018 */
[----:B-1----:R-:W-:Y:S02]  /*2760*/  LEA.HI.X.SX32 R36, R38, R179, 0x1, P4 ;  /* 0x000000b326247211 */ /* 0x002fe400020f0eff */
[----:B------:R-:W-:-:S02]  /*2770*/  LOP3.LUT R37, R135, 0x22, RZ, 0xfc, !PT ;  /* 0x0000002287257812 */ /* 0x000fc400078efcff */
[----:B------:R-:W-:Y:S01]  /*2780*/  PLOP3.LUT P3, PT, PT, PT, UP1, 0x80, 0x8 ;  /* 0x000000000008781c */ /* 0x000fe20003f6f018 */
[----:B------:R-:W-:Y:S01]  /*2790*/  @P1 IMAD.MOV.U32 R38, RZ, RZ, R35 ;  /* 0x000000ffff261224 */ /* 0x000fe200078e0023 */
[----:B------:R-:W-:Y:S02]  /*27a0*/  PRMT R187, RZ, 0x7610, R187 ;  /* 0x00007610ffbb7816 */ /* 0x000fe400000000bb */
[----:B------:R-:W-:Y:S01]  /*27b0*/  ISETP.LT.AND P0, PT, R39, UR22, P0 ;  /* 0x0000001627007c0c */ /* 0x000fe20008701270 */
[----:B------:R-:W-:Y:S01]  /*27c0*/  @P1 IMAD.MOV.U32 R39, RZ, RZ, R36 ;  /* 0x000000ffff271224 */ /* 0x000fe200078e0024 */
[----:B------:R-:W-:Y:S02]  /*27d0*/  LOP3.LUT R41, R135, 0x2a, RZ, 0xfc, !PT ;  /* 0x0000002a87297812 */ /* 0x000fe400078efcff */
[----:B------:R-:W-:Y:S02]  /*27e0*/  PLOP3.LUT P4, PT, PT, PT, UP1, 0x80, 0x8 ;  /* 0x000000000008781c */ /* 0x000fe40003f8f018 */
[----:B------:R-:W-:Y:S01]  /*27f0*/  ISETP.LT.AND P3, PT, R37, UR22, P3 ;  /* 0x0000001625007c0c */ /* 0x000fe20009f61270 */
[----:B------:R1:W2:Y:S01]  /*2800*/  @P1 LDG.E.U8 R187, desc[UR20][R38.64] ;  /* 0x0000001426bb1981 */ /* 0x0002a2000c1e1100 */
[----:B------:R-:W-:-:S02]  /*2810*/  IADD3 R37, P5, PT, R40, R181, RZ ;  /* 0x000000b528257210 */ /* 0x000fc40007fbe0ff */
[----:B------:R-:W-:Y:S02]  /*2820*/  ISETP.LT.AND P1, PT, R41, UR22, P4 ;  /* 0x0000001629007c0c */ /* 0x000fe4000a721270 */
[----:B------:R-:W-:Y:S02]  /*2830*/  PRMT R186, RZ, 0x7610, R186 ;  /* 0x00007610ffba7816 */ /* 0x000fe400000000ba */
[----:B-1----:R-:W-:Y:S02]  /*2840*/  IADD3 R38, P4, PT, R42, R181, RZ ;  /* 0x000000b52a267210 */ /* 0x002fe40007f9e0ff */
[-C--:B------:R-:W-:Y:S02]  /*2850*/  LEA.HI.X.SX32 R39, R40, R179.reuse, 0x1, P5 ;  /* 0x000000b328277211 */ /* 0x080fe400028f0eff */
[----:B------:R-:W-:Y:S01]  /*2860*/  LEA.HI.X.SX32 R41, R42, R179, 0x1, P4 ;  /* 0x000000b32a297211 */ /* 0x000fe200020f0eff */
[----:B------:R-:W-:Y:S02]  /*2870*/  @P0 IMAD.MOV.U32 R42, RZ, RZ, R37 ;  /* 0x000000ffff2a0224 */ /* 0x000fe400078e0025 */
[----:B------:R-:W-:Y:S01]  /*2880*/  @P0 IMAD.MOV.U32 R43, RZ, RZ, R39 ;  /* 0x000000ffff2b0224 */ /* 0x000fe200078e0027 */
[----:B------:R-:W-:Y:S01]  /*2890*/  IADD3 R40, P5, PT, R44, R181, RZ ;  /* 0x000000b52c287210 */ /* 0x000fe20007fbe0ff */
[----:B------:R-:W-:Y:S01]  /*28a0*/  @P3 IMAD.MOV.U32 R45, RZ, RZ, R41 ;  /* 0x000000ffff2d3224 */ /* 0x000fe200078e0029 */
[----:B------:R-:W-:-:S02]  /*28b0*/  PRMT R204, RZ, 0x7610, R204 ;  /* 0x00007610ffcc7816 */ /* 0x000fc400000000cc */
[----:B------:R1:W2:Y:S01]  /*28c0*/  @P0 LDG.E.U8 R186, desc[UR20][R42.64] ;  /* 0x000000142aba0981 */ /* 0x0002a2000c1e1100 */
[----:B------:R-:W-:Y:S02]  /*28d0*/  PRMT R197, RZ, 0x7610, R197 ;  /* 0x00007610ffc57816 */ /* 0x000fe400000000c5 */
[----:B-1----:R-:W-:Y:S01]  /*28e0*/  LEA.HI.X.SX32 R42, R44, R179, 0x1, P5 ;  /* 0x000000b32c2a7211 */ /* 0x002fe200028f0eff */
[----:B------:R-:W-:Y:S01]  /*28f0*/  @P3 IMAD.MOV.U32 R44, RZ, RZ, R38 ;  /* 0x000000ffff2c3224 */ /* 0x000fe200078e0026 */
[----:B------:R-:W-:-:S04]  /*2900*/  LOP3.LUT R49, R135, 0x32, RZ, 0xfc, !PT ;  /* 0x0000003287317812 */ /* 0x000fc800078efcff */
[----:B------:R1:W2:Y:S01]  /*2910*/  @P3 LDG.E.U8 R204, desc[UR20][R44.64] ;  /* 0x000000142ccc3981 */ /* 0x0002a2000c1e1100 */
[----:B------:R-:W-:Y:S01]  /*2920*/  PLOP3.LUT P0, PT, PT, PT, UP1, 0x80, 0x8 ;  /* 0x000000000008781c */ /* 0x000fe20003f0f018 */
[----:B-1----:R-:W-:Y:S02]  /*2930*/  @P1 IMAD.MOV.U32 R44, RZ, RZ, R40 ;  /* 0x000000ffff2c1224 */ /* 0x002fe400078e0028 */
[----:B------:R-:W-:Y:S01]  /*2940*/  @P1 IMAD.MOV.U32 R45, RZ, RZ, R42 ;  /* 0x000000ffff2d1224 */ /* 0x000fe200078e002a */
[----:B------:R-:W-:-:S04]  /*2950*/  LOP3.LUT R47, R135, 0x3a, RZ, 0xfc, !PT ;  /* 0x0000003a872f7812 */ /* 0x000fc800078efcff */
[----:B------:R1:W2:Y:S01]  /*2960*/  @P1 LDG.E.U8 R197, desc[UR20][R44.64] ;  /* 0x000000142cc51981 */ /* 0x0002a2000c1e1100 */
[----:B------:R-:W-:Y:S02]  /*2970*/  ISETP.LT.AND P1, PT, R49, UR22, P0 ;  /* 0x0000001631007c0c */ /* 0x000fe40008721270 */
[----:B------:R-:W-:Y:S02]  /*2980*/  PLOP3.LUT P3, PT, PT, PT, UP1, 0x80, 0x8 ;  /* 0x000000000008781c */ /* 0x000fe40003f6f018 */
[----:B------:R-:W-:Y:S02]  /*2990*/  IADD3 R43, P4, PT, R46, R181, RZ ;  /* 0x000000b52e2b7210 */ /* 0x000fe40007f9e0ff */
[----:B------:R-:W-:Y:S02]  /*29a0*/  ISETP.LT.AND P0, PT, R47, UR22, P3 ;  /* 0x000000162f007c0c */ /* 0x000fe40009f01270 */
[----:B------:R-:W-:Y:S02]  /*29b0*/  LOP3.LUT R49, R135, 0x42, RZ, 0xfc, !PT ;  /* 0x0000004287317812 */ /* 0x000fe400078efcff */
[----:B------:R-:W-:-:S02]  /*29c0*/  PLOP3.LUT P3, PT, PT, PT, UP1, 0x80, 0x8 ;  /* 0x000000000008781c */ /* 0x000fc40003f6f018 */
[----:B-1----:R-:W-:Y:S02]  /*29d0*/  IADD3 R44, P5, PT, R48, R181, RZ ;  /* 0x000000b5302c7210 */ /* 0x002fe40007fbe0ff */
[-C--:B------:R-:W-:Y:S02]  /*29e0*/  LEA.HI.X.SX32 R45, R46, R179.reuse, 0x1, P4 ;  /* 0x000000b32e2d7211 */ /* 0x080fe400020f0eff */
[----:B------:R-:W-:Y:S02]  /*29f0*/  PRMT R183, RZ, 0x7610, R183 ;  /* 0x00007610ffb77816 */ /* 0x000fe400000000b7 */
[----:B------:R-:W-:Y:S01]  /*2a00*/  ISETP.LT.AND P3, PT, R49, UR22, P3 ;  /* 0x0000001631007c0c */ /* 0x000fe20009f61270 */
[----:B------:R-:W-:Y:S01]  /*2a10*/  @P1 IMAD.MOV.U32 R49, RZ, RZ, R45 ;  /* 0x000000ffff311224 */ /* 0x000fe200078e002d */
[----:B------:R-:W-:Y:S01]  /*2a20*/  LEA.HI.X.SX32 R46, R48, R179, 0x1, P5 ;  /* 0x000000b3302e7211 */ /* 0x000fe200028f0eff */
[----:B------:R-:W-:Y:S01]  /*2a30*/  @P1 IMAD.MOV.U32 R48, RZ, RZ, R43 ;  /* 0x000000ffff301224 */ /* 0x000fe200078e002b */
[----:B------:R-:W-:-:S02]  /*2a40*/  LOP3.LUT R47, R135, 0x4a, RZ, 0xfc, !PT ;  /* 0x0000004a872f7812 */ /* 0x000fc400078efcff */
[----:B------:R-:W-:Y:S02]  /*2a50*/  PLOP3.LUT P4, PT, PT, PT, UP1, 0x80, 0x8 ;  /* 0x000000000008781c */ /* 0x000fe40003f8f018 */
[----:B------:R-:W-:Y:S01]  /*2a60*/  PRMT R201, RZ, 0x7610, R201 ;  /* 0x00007610ffc97816 */ /* 0x000fe200000000c9 */
[----:B------:R1:W2:Y:S01]  /*2a70*/  @P1 LDG.E.U8 R183, desc[UR20][R48.64] ;  /* 0x0000001430b71981 */ /* 0x0002a2000c1e1100 */
        /* <DEDUP_REMOVED lines=57> */
[-C--:B------:R-:W-:Y:S02]  /*2e10*/  IADD3 R59, P4, PT, R68, R181.reuse, RZ ;  /* 0x000000b5443b7210 */ /* 0x080fe40007f9e0ff */
[----:B------:R-:W-:Y:S01]  /*2e20*/  ISETP.LT.AND P3, PT, R65, UR22, P3 ;  /* 0x0000001641007c0c */ /* 0x000fe20009f61270 */
[----:B------:R-:W-:Y:S01]  /*2e30*/  IMAD.U32 R63, RZ, RZ, UR12 ;  /* 0x0000000cff3f7e24 */ /* 0x000fe2000f8e00ff */
[----:B------:R-:W-:Y:S02]  /*2e40*/  IADD3 R173, P5, PT, R62, R181, RZ ;  /* 0x000000b53ead7210 */ /* 0x000fe40007fbe0ff */
[----:B-1----:R-:W-:Y:S01]  /*2e50*/  LEA.HI.X.SX32 R60, R68, R179, 0x1, P4 ;  /* 0x000000b3443c7211 */ /* 0x002fe200020f0eff */
[----:B------:R-:W-:Y:S01]  /*2e60*/  IMAD R118, R63, 0x2, R62 ;  /* 0x000000023f767824 */ /* 0x000fe200078e023e */
[----:B------:R-:W-:-:S02]  /*2e70*/  PRMT R196, RZ, 0x7610, R196 ;  /* 0x00007610ffc47816 */ /* 0x000fc400000000c4 */
[----:B------:R-:W-:Y:S01]  /*2e80*/  LEA.HI.X.SX32 R171, R62, R179, 0x1, P5 ;  /* 0x000000b33eab7211 */ /* 0x000fe200028f0eff */
[----:B------:R-:W-:Y:S01]  /*2e90*/  @P1 IMAD.MOV.U32 R62, RZ, RZ, R59 ;  /* 0x000000ffff3e1224 */ /* 0x000fe200078e003b */
[----:B------:R-:W-:Y:S01]  /*2ea0*/  LOP3.LUT R61, R135, 0x4, RZ, 0xfc, !PT ;  /* 0x00000004873d7812 */ /* 0x000fe200078efcff */
[----:B------:R-:W-:Y:S01]  /*2eb0*/  @P1 IMAD.MOV.U32 R63, RZ, RZ, R60 ;  /* 0x000000ffff3f1224 */ /* 0x000fe200078e003c */
[----:B------:R-:W-:Y:S02]  /*2ec0*/  PLOP3.LUT P0, PT, PT, PT, UP1, 0x80, 0x8 ;  /* 0x000000000008781c */ /* 0x000fe40003f0f018 */
[----:B------:R-:W-:Y:S02]  /*2ed0*/  PRMT R206, RZ, 0x7610, R206 ;  /* 0x00007610ffce7816 */ /* 0x000fe400000000ce */
[----:B------:R-:W-:Y:S01]  /*2ee0*/  ISETP.LT.AND P0, PT, R61, UR22, P0 ;  /* 0x000000163d007c0c */ /* 0x000fe20008701270 */
[----:B------:R1:W2:Y:S01]  /*2ef0*/  @P1 LDG.E.U8 R196, desc[UR20][R62.64] ;  /* 0x000000143ec41981 */ /* 0x0002a2000c1e1100 */
[----:B------:R-:W-:-:S02]  /*2f00*/  IADD3 R61, P4, PT, R64, R181, RZ ;  /* 0x000000b5403d7210 */ /* 0x000fc40007f9e0ff */
[----:B------:R-:W-:Y:S02]  /*2f10*/  LOP3.LUT R65, R135, 0xc, RZ, 0xfc, !PT ;  /* 0x0000000c87417812 */ /* 0x000fe400078efcff */
[----:B------:R-:W-:Y:S01]  /*2f20*/  PLOP3.LUT P1, PT, PT, PT, UP1, 0x80, 0x8 ;  /* 0x000000000008781c */ /* 0x000fe20003f2f018 */
[----:B-1----:R-:W-:Y:S02]  /*2f30*/  @P3 IMAD.MOV.U32 R62, RZ, RZ, R173 ;  /* 0x000000ffff3e3224 */ /* 0x002fe400078e00ad */
[----:B------:R-:W-:Y:S01]  /*2f40*/  @P3 IMAD.MOV.U32 R63, RZ, RZ, R171 ;  /* 0x000000ffff3f3224 */ /* 0x000fe200078e00ab */
[----:B------:R-:W-:-:S04]  /*2f50*/  ISETP.LT.AND P1, PT, R65, UR22, P1 ;  /* 0x0000001641007c0c */ /* 0x000fc80008f21270 */
[----:B------:R1:W2:Y:S01]  /*2f60*/  @P3 LDG.E.U8 R206, desc[UR20][R62.64] ;  /* 0x000000143ece3981 */ /* 0x0002a2000c1e1100 */
[----:B------:R-:W-:Y:S02]  /*2f70*/  PRMT R200, RZ, 0x7610, R200 ;  /* 0x00007610ffc87816 */ /* 0x000fe400000000c8 */
[----:B------:R-:W-:Y:S02]  /*2f80*/  LOP3.LUT R68, R135, 0x14, RZ, 0xfc, !PT ;  /* 0x0000001487447812 */ /* 0x000fe400078efcff */
[----:B------:R-:W-:Y:S02]  /*2f90*/  PLOP3.LUT P3, PT, PT, PT, UP1, 0x80, 0x8 ;  /* 0x000000000008781c */ /* 0x000fe40003f6f018 */
[----:B-1----:R-:W-:Y:S01]  /*2fa0*/  LEA.HI.X.SX32 R62, R64, R179, 0x1, P4 ;  /* 0x000000b3403e7211 */ /* 0x002fe200020f0eff */
[----:B------:R-:W-:Y:S01]  /*2fb0*/  @P0 IMAD.MOV.U32 R64, RZ, RZ, R61 ;  /* 0x000000ffff400224 */ /* 0x000fe200078e003d */
[----:B------:R-:W-:-:S03]  /*2fc0*/  IADD3 R63, P4, PT, R67, R181, RZ ;  /* 0x000000b5433f7210 */ /* 0x000fc60007f9e0ff */
[----:B------:R-:W-:Y:S01]  /*2fd0*/  @P0 IMAD.MOV.U32 R65, RZ, RZ, R62 ;  /* 0x000000ffff410224 */ /* 0x000fe200078e003e */
[----:B------:R-:W-:Y:S02]  /*2fe0*/  ISETP.LT.AND P3, PT, R68, UR22, P3 ;  /* 0x0000001644007c0c */ /* 0x000fe40009f61270 */
[----:B------:R-:W-:Y:S02]  /*2ff0*/  LOP3.LUT R68, R135, 0x1c, RZ, 0xfc, !PT ;  /* 0x0000001c87447812 */ /* 0x000fe400078efcff */
[----:B------:R1:W2:Y:S01]  /*3000*/  @P0 LDG.E.U8 R200, desc[UR20][R64.64] ;  /* 0x0000001440c80981 */ /* 0x0002a2000c1e1100 */
[----:B------:R-:W-:Y:S02]  /*3010*/  PLOP3.LUT P0, PT, PT, PT, UP1, 0x80, 0x8 ;  /* 0x000000000008781c */ /* 0x000fe40003f0f018 */
[----:B------:R-:W-:Y:S02]  /*3020*/  PRMT R199, RZ, 0x7610, R199 ;  /* 0x00007610ffc77816 */ /* 0x000fe400000000c7 */
[----:B------:R-:W-:-:S02]  /*3030*/  ISETP.LT.AND P0, PT, R68, UR22, P0 ;  /* 0x0000001644007c0c */ /* 0x000fc40008701270 */
[----:B-1----:R-:W-:Y:S02]  /*3040*/  LEA.HI.X.SX32 R65, R67, R179, 0x1, P4 ;  /* 0x000000b343417211 */ /* 0x002fe400020f0eff */
[C---:B------:R-:W-:Y:S01]  /*3050*/  IADD3 R64, P5, PT, R66.reuse, R181, RZ ;  /* 0x000000b542407210 */ /* 0x040fe20007fbe0ff */
[----:B------:R-:W-:Y:S02]  /*3060*/  @P1 IMAD.MOV.U32 R68, RZ, RZ, R63 ;  /* 0x000000ffff441224 */ /* 0x000fe400078e003f */
[----:B------:R-:W-:Y:S01]  /*3070*/  @P1 IMAD.MOV.U32 R69, RZ, RZ, R65 ;  /* 0x000000ffff451224 */ /* 0x000fe200078e0041 */
[----:B------:R-:W-:Y:S02]  /*3080*/  LEA.HI.X.SX32 R66, R66, R179, 0x1, P5 ;  /* 0x000000b342427211 */ /* 0x000fe400028f0eff */
[----:B------:R-:W-:Y:S02]  /*3090*/  PRMT R198, RZ, 0x7610, R198 ;  /* 0x00007610ffc67816 */ /* 0x000fe400000000c6 */
        /* <DEDUP_REMOVED lines=82> */
[----:B------:R-:W-:Y:S01]  /*35c0*/  IADD3 R85, P4, PT, R88, R181, RZ ;  /* 0x000000b558557210 */ /* 0x000fe20007f9e0ff */
[----:B-1----:R-:W-:-:S02]  /*35d0*/  @P3 IMAD.MOV.U32 R86, RZ, RZ, R82 ;  /* 0x000000ffff563224 */ /* 0x002fc400078e0052 */
[----:B------:R-:W-:-:S05]  /*35e0*/  @P3 IMAD.MOV.U32 R87, RZ, RZ, R84 ;  /* 0x000000ffff573224 */ /* 0x000fca00078e0054 */
[----:B------:R1:W2:Y:S01]  /*35f0*/  @P3 LDG.E.U8 R130, desc[UR20][R86.64] ;  /* 0x0000001456823981 */ /* 0x0002a2000c1e1100 */
[----:B------:R-:W-:Y:S01]  /*3600*/  PRMT R131, RZ, 0x7610, R131 ;  /* 0x00007610ff837816 */ /* 0x000fe20000000083 */
[----:B------:R-:W-:Y:S01]  /*3610*/  @P0 IMAD.MOV.U32 R122, RZ, RZ, R85 ;  /* 0x000000ffff7a0224 */ /* 0x000fe200078e0055 */
[----:B------:R-:W-:Y:S02]  /*3620*/  LOP3.LUT R95, R135, 0x74, RZ, 0xfc, !PT ;  /* 0x00000074875f7812 */ /* 0x000fe400078efcff */
[----:B-1----:R-:W-:Y:S02]  /*3630*/  LEA.HI.X.SX32 R86, R88, R179, 0x1, P4 ;  /* 0x000000b358567211 */ /* 0x002fe400020f0eff */
[----:B------:R-:W-:-:S03]  /*3640*/  PLOP3.LUT P3, PT, PT, PT, UP1, 0x80, 0x8 ;  /* 0x000000000008781c */ /* 0x000fc60003f6f018 */
[----:B------:R-:W-:Y:S01]  /*3650*/  @P0 IMAD.MOV.U32 R123, RZ, RZ, R86 ;  /* 0x000000ffff7b0224 */ /* 0x000fe200078e0056 */
[----:B------:R-:W-:-:S04]  /*3660*/  LOP3.LUT R214, R93, 0x32, R135, 0xfe, !PT ;  /* 0x000000325dd67812 */ /* 0x000fc800078efe87 */
[----:B------:R1:W2:Y:S01]  /*3670*/  @P0 LDG.E.U8 R131, desc[UR20][R122.64] ;  /* 0x000000147a830981 */ /* 0x0002a2000c1e1100 */
[----:B------:R-:W-:Y:S02]  /*3680*/  ISETP.LT.AND P0, PT, R95, UR22, P3 ;  /* 0x000000165f007c0c */ /* 0x000fe40009f01270 */
[C---:B------:R-:W-:Y:S02]  /*3690*/  LOP3.LUT R95, R135.reuse, 0x7c, RZ, 0xfc, !PT ;  /* 0x0000007c875f7812 */ /* 0x040fe400078efcff */
[----:B------:R-:W-:Y:S02]  /*36a0*/  PLOP3.LUT P3, PT, PT, PT, UP1, 0x80, 0x8 ;  /* 0x000000000008781c */ /* 0x000fe40003f6f018 */
[----:B------:R-:W-:Y:S02]  /*36b0*/  IABS R192, R214 ;  /* 0x000000d600c07213 */ /* 0x000fe40000000000 */
[----:B------:R-:W-:Y:S02]  /*36c0*/  LOP3.LUT R97, R135, 0x6c, RZ, 0xfc, !PT ;  /* 0x0000006c87617812 */ /* 0x000fe400078efcff */
[----:B------:R-:W-:-:S02]  /*36d0*/  PLOP3.LUT P1, PT, PT, PT, UP1, 0x80, 0x8 ;  /* 0x000000000008781c */ /* 0x000fc40003f2f018 */
[----:B------:R-:W-:Y:S01]  /*36e0*/  ISETP.LT.AND P3, PT, R95, UR22, P3 ;  /* 0x000000165f007c0c */ /* 0x000fe20009f61270 */
[----:B------:R-:W-:Y:S01]  /*36f0*/  IMAD.HI.U32 R95, R91, R192, RZ ;  /* 0x000000c05b5f7227 */ /* 0x000fe200078e00ff */
[----:B------:R-:W-:Y:S02]  /*3700*/  LOP3.LUT R209, R93, 0x3e, R135, 0xfe, !PT ;  /* 0x0000003e5dd17812 */ /* 0x000fe400078efe87 */
[----:B------:R-:W-:Y:S01]  /*3710*/  ISETP.LT.AND P1, PT, R97, UR22, P1 ;  /* 0x0000001661007c0c */ /* 0x000fe20008f21270 */
[----:B------:R-:W-:Y:S01]  /*3720*/  IMAD.MOV R95, RZ, RZ, -R95 ;  /* 0x000000ffff5f7224 */ /* 0x000fe200078e0a5f */
[----:B------:R-:W-:Y:S02]  /*3730*/  IABS R189, R209 ;  /* 0x000000d100bd7213 */ /* 0x000fe40000000000 */
[----:B------:R-:W-:Y:S01]  /*3740*/  IADD3 R87, P4, PT, R89, R181, RZ ;  /* 0x000000b559577210 */ /* 0x000fe20007f9e0ff */
[----:B------:R-:W-:Y:S02]  /*3750*/  IMAD R192, R157, R95, R192 ;  /* 0x0000005f9dc07224 */ /* 0x000fe400078e02c0 */
[----:B------:R-:W-:Y:S01]  /*3760*/  IMAD.HI.U32 R95, R91, R189, RZ ;  /* 0x000000bd5b5f7227 */ /* 0x000fe200078e00ff */
[----:B------:R-:W-:-:S02]  /*3770*/  LEA.HI.X.SX32 R89, R89, R179, 0x1, P4 ;  /* 0x000000b359597211 */ /* 0x000fc400020f0eff */
[C---:B------:R-:W-:Y:S01]  /*3780*/  IADD3 R88, P5, PT, R90.reuse, R181, RZ ;  /* 0x000000b55a587210 */ /* 0x040fe20007fbe0ff */
[----:B------:R-:W-:Y:S01]  /*3790*/  IMAD.MOV R95, RZ, RZ, -R95 ;  /* 0x000000ffff5f7224 */ /* 0x000fe200078e0a5f */
[----:B------:R-:W-:Y:S01]  /*37a0*/  PRMT R132, RZ, 0x7610, R132 ;  /* 0x00007610ff847816 */ /* 0x000fe20000000084 */
[----:B-1----:R-:W-:Y:S02]  /*37b0*/  @P1 IMAD.MOV.U32 R122, RZ, RZ, R87 ;  /* 0x000000ffff7a1224 */ /* 0x002fe400078e0057 */
[----:B------:R-:W-:Y:S01]  /*37c0*/  @P1 IMAD.MOV.U32 R123, RZ, RZ, R89 ;  /* 0x000000ffff7b1224 */ /* 0x000fe200078e0059 */
[----:B------:R-:W-:Y:S01]  /*37d0*/  LEA.HI.X.SX32 R90, R90, R179, 0x1, P5 ;  /* 0x000000b35a5a7211 */ /* 0x000fe200028f0eff */
[----:B------:R-:W-:Y:S01]  /*37e0*/  IMAD R189, R157, R95, R189 ;  /* 0x0000005f9dbd7224 */ /* 0x000fe200078e02bd */
[----:B------:R-:W-:Y:S02]  /*37f0*/  PRMT R133, RZ, 0x7610, R133 ;  /* 0x00007610ff857816 */ /* 0x000fe40000000085 */
[----:B------:R1:W2:Y:S01]  /*3800*/  @P1 LDG.E.U8 R132, desc[UR20][R122.64] ;  /* 0x000000147a841981 */ /* 0x0002a2000c1e1100 */
[----:B------:R-:W-:-:S02]  /*3810*/  IADD3 R177, P1, PT, R118, R181, RZ ;  /* 0x000000b576b17210 */ /* 0x000fc40007f3e0ff */
[C---:B------:R-:W-:Y:S02]  /*3820*/  ISETP.GT.U32.AND P4, PT, R157.reuse, R189, PT ;  /* 0x000000bd9d00720c */ /* 0x040fe40003f84070 */
[----:B------:R-:W-:Y:S02]  /*3830*/  ISETP.GT.U32.AND P5, PT, R157, R161, PT ;  /* 0x000000a19d00720c */ /* 0x000fe40003fa4070 */
[----:B------:R-:W-:Y:S01]  /*3840*/  LEA.HI.X.SX32 R175, R118, R179, 0x1, P1 ;  /* 0x000000b376af7211 */ /* 0x000fe200008f0eff */
[----:B-1----:R-:W-:Y:S02]  /*3850*/  @P0 IMAD.MOV.U32 R122, RZ, RZ, R88 ;  /* 0x000000ffff7a0224 */ /* 0x002fe400078e0058 */
[----:B------:R-:W-:Y:S01]  /*3860*/  @P0 IMAD.MOV.U32 R123, RZ, RZ, R90 ;  /* 0x000000ffff7b0224 */ /* 0x000fe200078e005a */
[----:B------:R-:W-:-:S04]  /*3870*/  PRMT R134, RZ, 0x7610, R134 ;  /* 0x00007610ff867816 */ /* 0x000fc80000000086 */
[----:B------:R1:W2:Y:S01]  /*3880*/  @P0 LDG.E.U8 R133, desc[UR20][R122.64] ;  /* 0x000000147a850981 */ /* 0x0002a2000c1e1100 */
[----:B------:R-:W-:Y:S01]  /*3890*/  ISETP.GT.U32.AND P0, PT, R157, R136, PT ;  /* 0x000000889d00720c */ /* 0x000fe20003f04070 */
[--C-:B------:R-:W-:Y:S01]  /*38a0*/  @!P4 IMAD.IADD R189, R189, 0x1, -R157.reuse ;  /* 0x00000001bdbdc824 */ /* 0x100fe200078e0a9d */
[----:B------:R-:W-:Y:S01]  /*38b0*/  ISETP.GT.U32.AND P1, PT, R157, R137, PT ;  /* 0x000000899d00720c */ /* 0x000fe20003f24070 */
[----:B------:R-:W-:Y:S02]  /*38c0*/  @!P5 IMAD.IADD R161, R161, 0x1, -R157 ;  /* 0x00000001a1a1d824 */ /* 0x000fe400078e0a9d */
[----:B-1----:R-:W-:Y:S02]  /*38d0*/  @P3 IMAD.MOV.U32 R122, RZ, RZ, R177 ;  /* 0x000000ffff7a3224 */ /* 0x002fe400078e00b1 */
[----:B------:R-:W-:Y:S01]  /*38e0*/  @P3 IMAD.MOV.U32 R123, RZ, RZ, R175 ;  /* 0x000000ffff7b3224 */ /* 0x000fe200078e00af */
[C---:B------:R-:W-:Y:S02]  /*38f0*/  ISETP.GT.U32.AND P4, PT, R157.reuse, R142, PT ;  /* 0x0000008e9d00720c */ /* 0x040fe40003f84070 */
[----:B------:R-:W-:-:S02]  /*3900*/  ISETP.GT.U32.AND P5, PT, R157, R160, PT ;  /* 0x000000a09d00720c */ /* 0x000fc40003fa4070 */
[----:B------:R1:W2:Y:S01]  /*3910*/  @P3 LDG.E.U8 R134, desc[UR20][R122.64] ;  /* 0x000000147a863981 */ /* 0x0002a2000c1e1100 */
[C---:B------:R-:W-:Y:S01]  /*3920*/  ISETP.GT.U32.AND P3, PT, R157.reuse, R141, PT ;  /* 0x0000008d9d00720c */ /* 0x040fe20003f64070 */
[--C-:B------:R-:W-:Y:S01]  /*3930*/  @!P0 IMAD.IADD R136, R136, 0x1, -R157.reuse ;  /* 0x0000000188888824 */ /* 0x100fe200078e0a9d */
[----:B------:R-:W-:Y:S01]  /*3940*/  ISETP.GT.U32.AND P0, PT, R157, R143, PT ;  /* 0x0000008f9d00720c */ /* 0x000fe20003f04070 */
[----:B------:R-:W-:Y:S01]  /*3950*/  @!P1 IMAD.IADD R137, R137, 0x1, -R157 ;  /* 0x0000000189899824 */ /* 0x000fe200078e0a9d */
[----:B------:R-:W-:-:S04]  /*3960*/  ISETP.GT.U32.AND P1, PT, R157, R145, PT ;  /* 0x000000919d00720c */ /* 0x000fc80003f24070 */
[--C-:B------:R-:W-:Y:S01]  /*3970*/  @!P4 IMAD.IADD R142, R142, 0x1, -R157.reuse ;  /* 0x000000018e8ec824 */ /* 0x100fe200078e0a9d */
[C---:B------:R-:W-:Y:S01]  /*3980*/  ISETP.GT.U32.AND P4, PT, R157.reuse, R147, PT ;  /* 0x000000939d00720c */ /* 0x040fe20003f84070 */
[--C-:B------:R-:W-:Y:S01]  /*3990*/  @!P5 IMAD.IADD R160, R160, 0x1, -R157.reuse ;  /* 0x00000001a0a0d824 */ /* 0x100fe200078e0a9d */
[----:B------:R-:W-:Y:S02]  /*39a0*/  ISETP.GT.U32.AND P5, PT, R157, R148, PT ;  /* 0x000000949d00720c */ /* 0x000fe40003fa4070 */
[--C-:B------:R-:W-:Y:S01]  /*39b0*/  @!P3 IMAD.IADD R141, R141, 0x1, -R157.reuse ;  /* 0x000000018d8db824 */ /* 0x100fe200078e0a9d */
[----:B------:R-:W-:Y:S01]  /*39c0*/  ISETP.GT.U32.AND P3, PT, R157, R146, PT ;  /* 0x000000929d00720c */ /* 0x000fe20003f64070 */
[--C-:B------:R-:W-:Y:S01]  /*39d0*/  @!P0 IMAD.IADD R143, R143, 0x1, -R157.reuse ;  /* 0x000000018f8f8824 */ /* 0x100fe200078e0a9d */
[----:B------:R-:W-:Y:S01]  /*39e0*/  ISETP.GT.U32.AND P0, PT, R157, R158, PT ;  /* 0x0000009e9d00720c */ /* 0x000fe20003f04070 */
[----:B------:R-:W-:Y:S01]  /*39f0*/  @!P1 IMAD.IADD R145, R145, 0x1, -R157 ;  /* 0x0000000191919824 */ /* 0x000fe200078e0a9d */
[----:B------:R-:W-:-:S04]  /*3a00*/  ISETP.GT.U32.AND P1, PT, R157, R149, PT ;  /* 0x000000959d00720c */ /* 0x000fc80003f24070 */
[--C-:B------:R-:W-:Y:S01]  /*3a10*/  @!P4 IMAD.IADD R147, R147, 0x1, -R157.reuse ;  /* 0x000000019393c824 */ /* 0x100fe200078e0a9d */
[C---:B------:R-:W-:Y:S01]  /*3a20*/  ISETP.GT.U32.AND P4, PT, R157.reuse, R151, PT ;  /* 0x000000979d00720c */ /* 0x040fe20003f84070 */
[--C-:B------:R-:W-:Y:S01]  /*3a30*/  @!P5 IMAD.IADD R148, R148, 0x1, -R157.reuse ;  /* 0x000000019494d824 */ /* 0x100fe200078e0a9d */
[C---:B------:R-:W-:Y:S02]  /*3a40*/  ISETP.GT.U32.AND P5, PT, R157.reuse, R152, PT ;  /* 0x000000989d00720c */ /* 0x040fe40003fa4070 */
[--C-:B------:R-:W-:Y:S01]  /*3a50*/  @!P3 IMAD.IADD R146, R146, 0x1, -R157.reuse ;  /* 0x000000019292b824 */ /* 0x100fe200078e0a9d */
[C---:B------:R-:W-:Y:S01]  /*3a60*/  ISETP.GT.U32.AND P3, PT, R157.reuse, R150, PT ;  /* 0x000000969d00720c */ /* 0x040fe20003f64070 */
[--C-:B------:R-:W-:Y:S01]  /*3a70*/  @!P0 IMAD.IADD R158, R158, 0x1, -R157.reuse ;  /* 0x000000019e9e8824 */ /* 0x100fe200078e0a9d */
[----:B------:R-:W-:Y:S01]  /*3a80*/  ISETP.GT.U32.AND P0, PT, R157, R153, PT ;  /* 0x000000999d00720c */ /* 0x000fe20003f04070 */
[----:B------:R-:W-:Y:S01]  /*3a90*/  @!P1 IMAD.IADD R149, R149, 0x1, -R157 ;  /* 0x0000000195959824 */ /* 0x000fe200078e0a9d */
[----:B------:R-:W-:-:S02]  /*3aa0*/  LOP3.LUT R213, R93, 0x34, R135, 0xfe, !PT ;  /* 0x000000345dd57812 */ /* 0x000fc400078efe87 */
[----:B------:R-:W-:Y:S02]  /*3ab0*/  ISETP.GT.U32.AND P1, PT, R157, R154, PT ;  /* 0x0000009a9d00720c */ /* 0x000fe40003f24070 */
[--C-:B------:R-:W-:Y:S01]  /*3ac0*/  @!P4 IMAD.IADD R151, R151, 0x1, -R157.reuse ;  /* 0x000000019797c824 */ /* 0x100fe200078e0a9d */
[C---:B------:R-:W-:Y:S01]  /*3ad0*/  ISETP.GT.U32.AND P4, PT, R157.reuse, R156, PT ;  /* 0x0000009c9d00720c */ /* 0x040fe20003f84070 */
[--C-:B------:R-:W-:Y:S01]  /*3ae0*/  @!P5 IMAD.IADD R152, R152, 0x1, -R157.reuse ;  /* 0x000000019898d824 */ /* 0x100fe200078e0a9d */
[C---:B------:R-:W-:Y:S02]  /*3af0*/  ISETP.GT.U32.AND P5, PT, R157.reuse, R138, PT ;  /* 0x0000008a9d00720c */ /* 0x040fe40003fa4070 */
[--C-:B------:R-:W-:Y:S01]  /*3b00*/  @!P3 IMAD.IADD R150, R150, 0x1, -R157.reuse ;  /* 0x000000019696b824 */ /* 0x100fe200078e0a9d */
[----:B------:R-:W-:Y:S02]  /*3b10*/  ISETP.GT.U32.AND P3, PT, R157, R155, PT ;  /* 0x0000009b9d00720c */ /* 0x000fe40003f64070 */
[----:B------:R-:W-:Y:S01]  /*3b20*/  IABS R191, R213 ;  /* 0x000000d500bf7213 */ /* 0x000fe20000000000 */
[----:B------:R-:W-:Y:S01]  /*3b30*/  @!P0 IMAD.IADD R153, R153, 0x1, -R157 ;  /* 0x0000000199998824 */ /* 0x000fe200078e0a9d */
[----:B------:R-:W-:-:S02]  /*3b40*/  LOP3.LUT R212, R93, 0x36, R135, 0xfe, !PT ;  /* 0x000000365dd47812 */ /* 0x000fc400078efe87 */
[C-C-:B------:R-:W-:Y:S02]  /*3b50*/  LOP3.LUT R211, R93.reuse, 0x38, R135.reuse, 0xfe, !PT ;  /* 0x000000385dd37812 */ /* 0x140fe400078efe87 */
[--C-:B------:R-:W-:Y:S01]  /*3b60*/  LOP3.LUT R210, R93, 0x3a, R135.reuse, 0xfe, !PT ;  /* 0x0000003a5dd27812 */ /* 0x100fe200078efe87 */
[----:B------:R-:W-:Y:S01]  /*3b70*/  IMAD.HI.U32 R121, R91, R191, RZ ;  /* 0x000000bf5b797227 */ /* 0x000fe200078e00ff */
[----:B------:R-:W-:Y:S02]  /*3b80*/  LOP3.LUT R208, R93, 0x3c, R135, 0xfe, !PT ;  /* 0x0000003c5dd07812 */ /* 0x000fe400078efe87 */
[----:B------:R-:W-:Y:S02]  /*3b90*/  ISETP.GT.U32.AND P0, PT, R157, R139, PT ;  /* 0x0000008b9d00720c */ /* 0x000fe40003f04070 */
[----:B------:R-:W-:Y:S02]  /*3ba0*/  IABS R190, R212 ;  /* 0x000000d400be7213 */ /* 0x000fe40000000000 */
[----:B------:R-:W-:-:S02]  /*3bb0*/  IABS R194, R211 ;  /* 0x000000d300c27213 */ /* 0x000fc40000000000 */
[----:B------:R-:W-:Y:S01]  /*3bc0*/  IABS R193, R210 ;  /* 0x000000d200c17213 */ /* 0x000fe20000000000 */
[----:B------:R-:W-:Y:S01]  /*3bd0*/  IMAD.MOV R121, RZ, RZ, -R121 ;  /* 0x000000ffff797224 */ /* 0x000fe200078e0a79 */
[----:B------:R-:W-:Y:S01]  /*3be0*/  IABS R195, R208 ;  /* 0x000000d000c37213 */ /* 0x000fe20000000000 */
[----:B------:R-:W-:Y:S01]  /*3bf0*/  @!P1 IMAD.IADD R154, R154, 0x1, -R157 ;  /* 0x000000019a9a9824 */ /* 0x000fe200078e0a9d */
[----:B------:R-:W-:Y:S01]  /*3c00*/  ISETP.GT.U32.AND P1, PT, R157, R140, PT ;  /* 0x0000008c9d00720c */ /* 0x000fe20003f24070 */
[----:B------:R-:W-:-:S04]  /*3c10*/  IMAD.HI.U32 R97, R91, R190, RZ ;  /* 0x000000be5b617227 */ /* 0x000fc800078e00ff */
[--C-:B------:R-:W-:Y:S01]  /*3c20*/  @!P3 IMAD.IADD R155, R155, 0x1, -R157.reuse ;  /* 0x000000019b9bb824 */ /* 0x100fe200078e0a9d */
[C---:B------:R-:W-:Y:S01]  /*3c30*/  ISETP.GT.U32.AND P3, PT, R157.reuse, R144, PT ;  /* 0x000000909d00720c */ /* 0x040fe20003f64070 */
[--C-:B------:R-:W-:Y:S01]  /*3c40*/  @!P4 IMAD.IADD R156, R156, 0x1, -R157.reuse ;  /* 0x000000019c9cc824 */ /* 0x100fe200078e0a9d */
[C---:B------:R-:W-:Y:S01]  /*3c50*/  ISETP.GT.U32.AND P4, PT, R157.reuse, R159, PT ;  /* 0x0000009f9d00720c */ /* 0x040fe20003f84070 */
[----:B------:R-:W-:Y:S01]  /*3c60*/  @!P5 IMAD.IADD R138, R138, 0x1, -R157 ;  /* 0x000000018a8ad824 */ /* 0x000fe200078e0a9d */
[----:B------:R-:W-:Y:S01]  /*3c70*/  ISETP.GT.U32.AND P5, PT, R157, R192, PT ;  /* 0x000000c09d00720c */ /* 0x000fe20003fa4070 */
[----:B------:R-:W-:-:S04]  /*3c80*/  IMAD.HI.U32 R95, R91, R194, RZ ;  /* 0x000000c25b5f7227 */ /* 0x000fc800078e00ff */
[----:B------:R-:W-:-:S04]  /*3c90*/  IMAD.HI.U32 R93, R91, R193, RZ ;  /* 0x000000c15b5d7227 */ /* 0x000fc800078e00ff */
[----:B------:R-:W-:Y:S02]  /*3ca0*/  IMAD R191, R157, R121, R191 ;  /* 0x000000799dbf7224 */ /* 0x000fe400078e02bf */
[----:B------:R-:W-:-:S04]  /*3cb0*/  IMAD.HI.U32 R91, R91, R195, RZ ;  /* 0x000000c35b5b7227 */ /* 0x000fc800078e00ff */
[----:B------:R-:W-:Y:S02]  /*3cc0*/  IMAD.MOV R97, RZ, RZ, -R97 ;  /* 0x000000ffff617224 */ /* 0x000fe400078e0a61 */
[----:B------:R-:W-:Y:S02]  /*3cd0*/  IMAD.MOV R95, RZ, RZ, -R95 ;  /* 0x000000ffff5f7224 */ /* 0x000fe400078e0a5f */
[----:B------:R-:W-:Y:S02]  /*3ce0*/  IMAD.MOV R93, RZ, RZ, -R93 ;  /* 0x000000ffff5d7224 */ /* 0x000fe400078e0a5d */
[----:B------:R-:W-:Y:S02]  /*3cf0*/  IMAD.MOV R91, RZ, RZ, -R91 ;  /* 0x000000ffff5b7224 */ /* 0x000fe400078e0a5b */
[----:B------:R-:W-:Y:S01]  /*3d00*/  @!P0 IMAD.IADD R139, R139, 0x1, -R157 ;  /* 0x000000018b8b8824 */ /* 0x000fe200078e0a9d */
[C---:B------:R-:W-:Y:S01]  /*3d10*/  ISETP.GT.U32.AND P0, PT, R157.reuse, R191, PT ;  /* 0x000000bf9d00720c */ /* 0x040fe20003f04070 */
[----:B------:R-:W-:-:S02]  /*3d20*/  IMAD R190, R157, R97, R190 ;  /* 0x000000619dbe7224 */ /* 0x000fc400078e02be */
[C---:B------:R-:W-:Y:S02]  /*3d30*/  IMAD R194, R157.reuse, R95, R194 ;  /* 0x0000005f9dc27224 */ /* 0x040fe400078e02c2 */
[C---:B------:R-:W-:Y:S02]  /*3d40*/  IMAD R193, R157.reuse, R93, R193 ;  /* 0x0000005d9dc17224 */ /* 0x040fe400078e02c1 */
[C---:B------:R-:W-:Y:S02]  /*3d50*/  IMAD R195, R157.reuse, R91, R195 ;  /* 0x0000005b9dc37224 */ /* 0x040fe400078e02c3 */
[--C-:B------:R-:W-:Y:S01]  /*3d60*/  @!P1 IMAD.IADD R140, R140, 0x1, -R157.reuse ;  /* 0x000000018c8c9824 */ /* 0x100fe200078e0a9d */
[C---:B------:R-:W-:Y:S01]  /*3d70*/  ISETP.GT.U32.AND P1, PT, R157.reuse, R190, PT ;  /* 0x000000be9d00720c */ /* 0x040fe20003f24070 */
[--C-:B------:R-:W-:Y:S01]  /*3d80*/  @!P3 IMAD.IADD R144, R144, 0x1, -R157.reuse ;  /* 0x000000019090b824 */ /* 0x100fe200078e0a9d */
[----:B------:R-:W-:Y:S01]  /*3d90*/  ISETP.GT.U32.AND P3, PT, R157, R194, PT ;  /* 0x000000c29d00720c */ /* 0x000fe20003f64070 */
[--C-:B------:R-:W-:Y:S01]  /*3da0*/  @!P4 IMAD.IADD R159, R159, 0x1, -R157.reuse ;  /* 0x000000019f9fc824 */ /* 0x100fe200078e0a9d */
[C---:B------:R-:W-:Y:S01]  /*3db0*/  ISETP.GT.U32.AND P4, PT, R157.reuse, R193, PT ;  /* 0x000000c19d00720c */ /* 0x040fe20003f84070 */
[--C-:B------:R-:W-:Y:S01]  /*3dc0*/  @!P5 IMAD.IADD R192, R192, 0x1, -R157.reuse ;  /* 0x00000001c0c0d824 */ /* 0x100fe200078e0a9d */
[----:B------:R-:W-:Y:S01]  /*3dd0*/  ISETP.GT.U32.AND P5, PT, R157, R195, PT ;  /* 0x000000c39d00720c */ /* 0x000fe20003fa4070 */
[----:B------:R-:W-:Y:S01]  /*3de0*/  @!P0 IMAD.IADD R191, R191, 0x1, -R157 ;  /* 0x00000001bfbf8824 */ /* 0x000fe200078e0a9d */
[----:B------:R-:W-:-:S02]  /*3df0*/  PLOP3.LUT P0, PT, PT, PT, UP1, 0x80, 0x8 ;  /* 0x000000000008781c */ /* 0x000fc40003f0f018 */
[----:B------:R-:W-:-:S03]  /*3e00*/  LOP3.LUT R202, R135, 0x6, RZ, 0xfc, !PT ;  /* 0x0000000687ca7812 */ /* 0x000fc600078efcff */
[--C-:B------:R-:W-:Y:S01]  /*3e10*/  @!P1 IMAD.IADD R190, R190, 0x1, -R157.reuse ;  /* 0x00000001bebe9824 */ /* 0x100fe200078e0a9d */
[----:B------:R-:W-:Y:S01]  /*3e20*/  ISETP.LT.AND P0, PT, R202, UR22, P0 ;  /* 0x00000016ca007c0c */ /* 0x000fe20008701270 */
[--C-:B------:R-:W-:Y:S01]  /*3e30*/  @!P3 IMAD.IADD R194, R194, 0x1, -R157.reuse ;  /* 0x00000001c2c2b824 */ /* 0x100fe200078e0a9d */
[----:B------:R-:W-:Y:S01]  /*3e40*/  ISETP.GT.U32.AND P1, PT, R157, R189, PT ;  /* 0x000000bd9d00720c */ /* 0x000fe20003f24070 */
[--C-:B------:R-:W-:Y:S01]  /*3e50*/  @!P4 IMAD.IADD R193, R193, 0x1, -R157.reuse ;  /* 0x00000001c1c1c824 */ /* 0x100fe200078e0a9d */
[----:B------:R-:W-:Y:S01]  /*3e60*/  ISETP.GT.U32.AND P3, PT, R157, R161, PT ;  /* 0x000000a19d00720c */ /* 0x000fe20003f64070 */
[----:B------:R-:W-:Y:S01]  /*3e70*/  @!P5 IMAD.IADD R195, R195, 0x1, -R157 ;  /* 0x00000001c3c3d824 */ /* 0x000fe200078e0a9d */
[----:B------:R-:W-:Y:S02]  /*3e80*/  IADD3 R91, P6, PT, R92, R181, RZ ;  /* 0x000000b55c5b7210 */ /* 0x000fe40007fde0ff */
[C---:B------:R-:W-:Y:S02]  /*3e90*/  ISETP.GT.U32.AND P4, PT, R157.reuse, R136, PT ;  /* 0x000000889d00720c */ /* 0x040fe40003f84070 */
[----:B------:R-:W-:-:S02]  /*3ea0*/  ISETP.GT.U32.AND P5, PT, R157, R137, PT ;  /* 0x000000899d00720c */ /* 0x000fc40003fa4070 */
[----:B------:R-:W-:Y:S01]  /*3eb0*/  LEA.HI.X.SX32 R92, R92, R179, 0x1, P6 ;  /* 0x000000b35c5c7211 */ /* 0x000fe200030f0eff */
[----:B-1----:R-:W-:Y:S01]  /*3ec0*/  @P0 IMAD.MOV.U32 R122, RZ, RZ, R91 ;  /* 0x000000ffff7a0224 */ /* 0x002fe200078e005b */
[----:B------:R-:W-:Y:S02]  /*3ed0*/  PRMT R121, RZ, 0x7610, R121 ;  /* 0x00007610ff797816 */ /* 0x000fe40000000079 */
[----:B------:R-:W-:Y:S01]  /*3ee0*/  ISETP.GT.U32.AND P6, PT, R157, R141, PT ;  /* 0x0000008d9d00720c */ /* 0x000fe20003fc4070 */
[----:B------:R-:W-:Y:S02]  /*3ef0*/  @P0 IMAD.MOV.U32 R123, RZ, RZ, R92 ;  /* 0x000000ffff7b0224 */ /* 0x000fe400078e005c */
[--C-:B------:R-:W-:Y:S01]  /*3f00*/  @!P1 IMAD.IADD R189, R189, 0x1, -R157.reuse ;  /* 0x00000001bdbd9824 */ /* 0x100fe200078e0a9d */
[----:B------:R-:W-:Y:S01]  /*3f10*/  ISETP.GT.U32.AND P1, PT, R157, R142, PT ;  /* 0x0000008e9d00720c */ /* 0x000fe20003f24070 */
[--C-:B------:R-:W-:Y:S01]  /*3f20*/  @!P3 IMAD.IADD R161, R161, 0x1, -R157.reuse ;  /* 0x00000001a1a1b824 */ /* 0x100fe200078e0a9d */
[----:B------:R1:W3:Y:S01]  /*3f30*/  @P0 LDG.E.U8 R121, desc[UR20][R122.64] ;  /* 0x000000147a790981 */ /* 0x0002e2000c1e1100 */
[--C-:B------:R-:W-:Y:S01]  /*3f40*/  @!P4 IMAD.IADD R136, R136, 0x1, -R157.reuse ;  /* 0x000000018888c824 */ /* 0x100fe200078e0a9d */
[----:B------:R-:W-:Y:S01]  /*3f50*/  ISETP.GT.U32.AND P3, PT, R157, R160, PT ;  /* 0x000000a09d00720c */ /* 0x000fe20003f64070 */
[----:B------:R-:W-:Y:S01]  /*3f60*/  @!P5 IMAD.IADD R137, R137, 0x1, -R157 ;  /* 0x000000018989d824 */ /* 0x000fe200078e0a9d */
[----:B------:R-:W-:-:S02]  /*3f70*/  ISETP.GT.U32.AND P4, PT, R157, R143, PT ;  /* 0x0000008f9d00720c */ /* 0x000fc40003f84070 */
[----:B------:R-:W-:Y:S02]  /*3f80*/  ISETP.GT.U32.AND P5, PT, R157, R145, PT ;  /* 0x000000919d00720c */ /* 0x000fe40003fa4070 */
[----:B------:R-:W-:Y:S02]  /*3f90*/  PLOP3.LUT P0, PT, PT, PT, UP1, 0x80, 0x8 ;  /* 0x000000000008781c */ /* 0x000fe40003f0f018 */
[----:B------:R-:W-:Y:S01]  /*3fa0*/  LOP3.LUT R93, R135, 0xe, RZ, 0xfc, !PT ;  /* 0x0000000e875d7812 */ /* 0x000fe200078efcff */
[----:B------:R-:W-:-:S03]  /*3fb0*/  @!P6 IMAD.IADD R141, R141, 0x1, -R157 ;  /* 0x000000018d8de824 */ /* 0x000fc600078e0a9d */
[----:B------:R-:W-:Y:S02]  /*3fc0*/  ISETP.LT.AND P0, PT, R93, UR22, P0 ;  /* 0x000000165d007c0c */ /* 0x000fe40008701270 */
[----:B------:R-:W-:Y:S01]  /*3fd0*/  IADD3 R93, P6, PT, R94, R181, RZ ;  /* 0x000000b55e5d7210 */ /* 0x000fe20007fde0ff */
[--C-:B------:R-:W-:Y:S01]  /*3fe0*/  @!P1 IMAD.IADD R142, R142, 0x1, -R157.reuse ;  /* 0x000000018e8e9824 */ /* 0x100fe200078e0a9d */
[----:B------:R-:W-:Y:S01]  /*3ff0*/  ISETP.GT.U32.AND P1, PT, R157, R146, PT ;  /* 0x000000929d00720c */ /* 0x000fe20003f24070 */
[--C-:B------:R-:W-:Y:S01]  /*4000*/  @!P3 IMAD.IADD R160, R160, 0x1, -R157.reuse ;  /* 0x00000001a0a0b824 */ /* 0x100fe200078e0a9d */
[----:B------:R-:W-:Y:S01]  /*4010*/  LEA.HI.X.SX32 R94, R94, R179, 0x1, P6 ;  /* 0x000000b35e5e7211 */ /* 0x000fe200030f0eff */
[--C-:B------:R-:W-:Y:S01]  /*4020*/  @!P4 IMAD.IADD R143, R143, 0x1, -R157.reuse ;  /* 0x000000018f8fc824 */ /* 0x100fe200078e0a9d */
[----:B------:R-:W-:Y:S01]  /*4030*/  ISETP.GT.U32.AND P3, PT, R157, R147, PT ;  /* 0x000000939d00720c */ /* 0x000fe20003f64070 */
[----:B------:R-:W-:Y:S01]  /*4040*/  @!P5 IMAD.IADD R145, R145, 0x1, -R157 ;  /* 0x000000019191d824 */ /* 0x000fe200078e0a9d */
[----:B------:R-:W-:-:S02]  /*4050*/  ISETP.GT.U32.AND P4, PT, R157, R148, PT ;  /* 0x000000949d00720c */ /* 0x000fc40003f84070 */
[C---:B------:R-:W-:Y:S01]  /*4060*/  ISETP.GT.U32.AND P5, PT, R157.reuse, R158, PT ;  /* 0x0000009e9d00720c */ /* 0x040fe20003fa4070 */
[----:B------:R-:W-:Y:S01]  /*4070*/  @P0 IMAD.MOV.U32 R202, RZ, RZ, R93 ;  /* 0x000000ffffca0224 */ /* 0x000fe200078e005d */
[----:B-1----:R-:W-:Y:S01]  /*4080*/  PRMT R122, RZ, 0x7610, R122 ;  /* 0x00007610ff7a7816 */ /* 0x002fe2000000007a */
[----:B------:R-:W-:Y:S01]  /*4090*/  @P0 IMAD.MOV.U32 R203, RZ, RZ, R94 ;  /* 0x000000ffffcb0224 */ /* 0x000fe200078e005e */
[----:B------:R-:W-:Y:S01]  /*40a0*/  ISETP.GT.U32.AND P6, PT, R157, R149, PT ;  /* 0x000000959d00720c */ /* 0x000fe20003fc4070 */
[--C-:B------:R-:W-:Y:S01]  /*40b0*/  @!P1 IMAD.IADD R146, R146, 0x1, -R157.reuse ;  /* 0x0000000192929824 */ /* 0x100fe200078e0a9d */
[----:B------:R-:W-:Y:S02]  /*40c0*/  LOP3.LUT R95, R135, 0x16, RZ, 0xfc, !PT ;  /* 0x00000016875f7812 */ /* 0x000fe400078efcff */
[----:B------:R1:W4:Y:S01]  /*40d0*/  @P0 LDG.E.U8 R122, desc[UR20][R202.64] ;  /* 0x00000014ca7a0981 */ /* 0x000322000c1e1100 */
[----:B------:R-:W-:Y:S01]  /*40e0*/  PLOP3.LUT P0, PT, PT, PT, UP1, 0x80, 0x8 ;  /* 0x000000000008781c */ /* 0x000fe20003f0f018 */
[--C-:B------:R-:W-:Y:S01]  /*40f0*/  @!P3 IMAD.IADD R147, R147, 0x1, -R157.reuse ;  /* 0x000000019393b824 */ /* 0x100fe200078e0a9d */
[C---:B------:R-:W-:Y:S01]  /*4100*/  ISETP.GT.U32.AND P1, PT, R157.reuse, R150, PT ;  /* 0x000000969d00720c */ /* 0x040fe20003f24070 */
[--C-:B------:R-:W-:Y:S01]  /*4110*/  @!P4 IMAD.IADD R148, R148, 0x1, -R157.reuse ;  /* 0x000000019494c824 */ /* 0x100fe200078e0a9d */
[C---:B------:R-:W-:Y:S01]  /*4120*/  ISETP.GT.U32.AND P3, PT, R157.reuse, R151, PT ;  /* 0x000000979d00720c */ /* 0x040fe20003f64070 */
[----:B------:R-:W-:Y:S01]  /*4130*/  @!P5 IMAD.IADD R158, R158, 0x1, -R157 ;  /* 0x000000019e9ed824 */ /* 0x000fe200078e0a9d */
[----:B------:R-:W-:-:S02]  /*4140*/  ISETP.GT.U32.AND P4, PT, R157, R152, PT ;  /* 0x000000989d00720c */ /* 0x000fc40003f84070 */
[----:B------:R-:W-:Y:S02]  /*4150*/  ISETP.GT.U32.AND P5, PT, R157, R153, PT ;  /* 0x000000999d00720c */ /* 0x000fe40003fa4070 */
[----:B------:R-:W-:Y:S01]  /*4160*/  ISETP.LT.AND P0, PT, R95, UR22, P0 ;  /* 0x000000165f007c0c */ /* 0x000fe20008701270 */
[----:B------:R-:W-:Y:S01]  /*4170*/  @!P6 IMAD.IADD R149, R149, 0x1, -R157 ;  /* 0x000000019595e824 */ /* 0x000fe200078e0a9d */
[----:B------:R-:W-:-:S04]  /*4180*/  IADD3 R95, P6, PT, R96, R181, RZ ;  /* 0x000000b5605f7210 */ /* 0x000fc80007fde0ff */
[----:B------:R-:W-:Y:S01]  /*4190*/  LEA.HI.X.SX32 R96, R96, R179, 0x1, P6 ;  /* 0x000000b360607211 */ /* 0x000fe200030f0eff */
[--C-:B------:R-:W-:Y:S01]  /*41a0*/  @!P1 IMAD.IADD R150, R150, 0x1, -R157.reuse ;  /* 0x0000000196969824 */ /* 0x100fe200078e0a9d */
[----:B------:R-:W-:Y:S01]  /*41b0*/  ISETP.GT.U32.AND P1, PT, R157, R154, PT ;  /* 0x0000009a9d00720c */ /* 0x000fe20003f24070 */
[----:B------:R-:W-:Y:S01]  /*41c0*/  @!P3 IMAD.IADD R151, R151, 0x1, -R157 ;  /* 0x000000019797b824 */ /* 0x000fe200078e0a9d */
[----:B------:R-:W-:Y:S01]  /*41d0*/  PRMT R123, RZ, 0x7610, R123 ;  /* 0x00007610ff7b7816 */ /* 0x000fe2000000007b */
[--C-:B------:R-:W-:Y:S01]  /*41e0*/  @!P4 IMAD.IADD R152, R152, 0x1, -R157.reuse ;  /* 0x000000019898c824 */ /* 0x100fe200078e0a9d */
[----:B------:R-:W-:Y:S01]  /*41f0*/  ISETP.GT.U32.AND P6, PT, R157, R139, PT ;  /* 0x0000008b9d00720c */ /* 0x000fe20003fc4070 */
[----:B------:R-:W-:Y:S01]  /*4200*/  @!P5 IMAD.IADD R153, R153, 0x1, -R157 ;  /* 0x000000019999d824 */ /* 0x000fe200078e0a9d */
[C---:B------:R-:W-:Y:S01]  /*4210*/  ISETP.GT.U32.AND P3, PT, R157.reuse, R155, PT ;  /* 0x0000009b9d00720c */ /* 0x040fe20003f64070 */
[----:B-1----:R-:W-:Y:S01]  /*4220*/  @P0 IMAD.MOV.U32 R202, RZ, RZ, R95 ;  /* 0x000000ffffca0224 */ /* 0x002fe200078e005f */
[C---:B------:R-:W-:Y:S01]  /*4230*/  ISETP.GT.U32.AND P4, PT, R157.reuse, R156, PT ;  /* 0x0000009c9d00720c */ /* 0x040fe20003f84070 */
[----:B------:R-:W-:Y:S01]  /*4240*/  @P0 IMAD.MOV.U32 R203, RZ, RZ, R96 ;  /* 0x000000ffffcb0224 */ /* 0x000fe200078e0060 */
[----:B------:R-:W-:-:S02]  /*4250*/  ISETP.GT.U32.AND P5, PT, R157, R138, PT ;  /* 0x0000008a9d00720c */ /* 0x000fc40003fa4070 */
[----:B------:R-:W-:Y:S02]  /*4260*/  LOP3.LUT R97, R135, 0x1e, RZ, 0xfc, !PT ;  /* 0x0000001e87617812 */ /* 0x000fe400078efcff */
[----:B------:R1:W4:Y:S01]  /*4270*/  @P0 LDG.E.U8 R123, desc[UR20][R202.64] ;  /* 0x00000014ca7b0981 */ /* 0x000322000c1e1100 */
[----:B------:R-:W-:Y:S01]  /*4280*/  PLOP3.LUT P0, PT, PT, PT, UP1, 0x80, 0x8 ;  /* 0x000000000008781c */ /* 0x000fe20003f0f018 */
[----:B------:R-:W-:-:S03]  /*4290*/  @!P1 IMAD.IADD R154, R154, 0x1, -R157 ;  /* 0x000000019a9a9824 */ /* 0x000fc600078e0a9d */
[----:B------:R-:W-:Y:S01]  /*42a0*/  ISETP.LT.AND P0, PT, R97, UR22, P0 ;  /* 0x0000001661007c0c */ /* 0x000fe20008701270 */
[--C-:B------:R-:W-:Y:S01]  /*42b0*/  @!P6 IMAD.IADD R139, R139, 0x1, -R157.reuse ;  /* 0x000000018b8be824 */ /* 0x100fe200078e0a9d */
[----:B------:R-:W-:Y:S01]  /*42c0*/  ISETP.GT.U32.AND P1, PT, R157, R140, PT ;  /* 0x0000008c9d00720c */ /* 0x000fe20003f24070 */
[--C-:B------:R-:W-:Y:S01]  /*42d0*/  @!P3 IMAD.IADD R155, R155, 0x1, -R157.reuse ;  /* 0x000000019b9bb824 */ /* 0x100fe200078e0a9d */
[----:B------:R-:W-:Y:S01]  /*42e0*/  IADD3 R97, P6, PT, R98, R181, RZ ;  /* 0x000000b562617210 */ /* 0x000fe20007fde0ff */
[--C-:B------:R-:W-:Y:S01]  /*42f0*/  @!P4 IMAD.IADD R156, R156, 0x1, -R157.reuse ;  /* 0x000000019c9cc824 */ /* 0x100fe200078e0a9d */
[C---:B------:R-:W-:Y:S01]  /*4300*/  ISETP.GT.U32.AND P3, PT, R157.reuse, R144, PT ;  /* 0x000000909d00720c */ /* 0x040fe20003f64070 */
[----:B------:R-:W-:Y:S01]  /*4310*/  @!P5 IMAD.IADD R138, R138, 0x1, -R157 ;  /* 0x000000018a8ad824 */ /* 0x000fe200078e0a9d */
[C---:B------:R-:W-:Y:S02]  /*4320*/  ISETP.GT.U32.AND P4, PT, R157.reuse, R159, PT ;  /* 0x0000009f9d00720c */ /* 0x040fe40003f84070 */
[----:B------:R-:W-:-:S02]  /*4330*/  ISETP.GT.U32.AND P5, PT, R157, R192, PT ;  /* 0x000000c09d00720c */ /* 0x000fc40003fa4070 */
[----:B------:R-:W-:Y:S01]  /*4340*/  LEA.HI.X.SX32 R98, R98, R179, 0x1, P6 ;  /* 0x000000b362627211 */ /* 0x000fe200030f0eff */
[----:B-1----:R-:W-:Y:S01]  /*4350*/  @P0 IMAD.MOV.U32 R202, RZ, RZ, R97 ;  /* 0x000000ffffca0224 */ /* 0x002fe200078e0061 */
[----:B------:R-:W-:-:S03]  /*4360*/  PRMT R124, RZ, 0x7610, R124 ;  /* 0x00007610ff7c7816 */ /* 0x000fc6000000007c */
[----:B------:R-:W-:Y:S02]  /*4370*/  @P0 IMAD.MOV.U32 R203, RZ, RZ, R98 ;  /* 0x000000ffffcb0224 */ /* 0x000fe400078e0062 */
[--C-:B------:R-:W-:Y:S01]  /*4380*/  @!P1 IMAD.IADD R140, R140, 0x1, -R157.reuse ;  /* 0x000000018c8c9824 */ /* 0x100fe200078e0a9d */
[----:B------:R-:W-:Y:S01]  /*4390*/  ISETP.GT.U32.AND P1, PT, R157, R191, PT ;  /* 0x000000bf9d00720c */ /* 0x000fe20003f24070 */
[--C-:B------:R-:W-:Y:S01]  /*43a0*/  @!P3 IMAD.IADD R144, R144, 0x1, -R157.reuse ;  /* 0x000000019090b824 */ /* 0x100fe200078e0a9d */
[----:B------:R1:W4:Y:S01]  /*43b0*/  @P0 LDG.E.U8 R124, desc[UR20][R202.64] ;  /* 0x00000014ca7c0981 */ /* 0x000322000c1e1100 */
[--C-:B------:R-:W-:Y:S01]  /*43c0*/  @!P4 IMAD.IADD R159, R159, 0x1, -R157.reuse ;  /* 0x000000019f9fc824 */ /* 0x100fe200078e0a9d */
[C---:B------:R-:W-:Y:S01]  /*43d0*/  ISETP.GT.U32.AND P3, PT, R157.reuse, R190, PT ;  /* 0x000000be9d00720c */ /* 0x040fe20003f64070 */
[----:B------:R-:W-:Y:S01]  /*43e0*/  @!P5 IMAD.IADD R192, R192, 0x1, -R157 ;  /* 0x00000001c0c0d824 */ /* 0x000fe200078e0a9d */
[C---:B------:R-:W-:Y:S02]  /*43f0*/  ISETP.GT.U32.AND P4, PT, R157.reuse, R194, PT ;  /* 0x000000c29d00720c */ /* 0x040fe40003f84070 */
[----:B------:R-:W-:-:S02]  /*4400*/  ISETP.GT.U32.AND P5, PT, R157, R193, PT ;  /* 0x000000c19d00720c */ /* 0x000fc40003fa4070 */
[----:B------:R-:W-:-:S03]  /*4410*/  ISETP.GE.AND P0, PT, R241, RZ, PT ;  /* 0x000000fff100720c */ /* 0x000fc60003f06270 */
[----:B------:R-:W-:Y:S01]  /*4420*/  @!P1 IMAD.IADD R191, R191, 0x1, -R157 ;  /* 0x00000001bfbf9824 */ /* 0x000fe200078e0a9d */
[----:B------:R-:W-:-:S03]  /*4430*/  ISETP.GE.AND P1, PT, R240, RZ, PT ;  /* 0x000000fff000720c */ /* 0x000fc60003f26270 */
[--C-:B------:R-:W-:Y:S01]  /*4440*/  @!P3 IMAD.IADD R190, R190, 0x1, -R157.reuse ;  /* 0x00000001bebeb824 */ /* 0x100fe200078e0a9d */
[----:B------:R-:W-:Y:S01]  /*4450*/  ISETP.GE.AND P3, PT, R239, RZ, PT ;  /* 0x000000ffef00720c */ /* 0x000fe20003f66270 */
[--C-:B------:R-:W-:Y:S01]  /*4460*/  @!P4 IMAD.IADD R194, R194, 0x1, -R157.reuse ;  /* 0x00000001c2c2c824 */ /* 0x100fe200078e0a9d */
[----:B------:R-:W-:Y:S01]  /*4470*/  ISETP.GE.AND P4, PT, R237, RZ, PT ;  /* 0x000000ffed00720c */ /* 0x000fe20003f86270 */
[----:B------:R-:W-:Y:S01]  /*4480*/  @!P5 IMAD.IADD R193, R193, 0x1, -R157 ;  /* 0x00000001c1c1d824 */ /* 0x000fe200078e0a9d */
[----:B------:R-:W-:Y:S01]  /*4490*/  ISETP.GE.AND P5, PT, R238, RZ, PT ;  /* 0x000000ffee00720c */ /* 0x000fe20003fa6270 */
[----:B------:R-:W-:Y:S01]  /*44a0*/  @!P0 IMAD.MOV R161, RZ, RZ, -R161 ;  /* 0x000000ffffa18224 */ /* 0x000fe200078e0aa1 */
[----:B------:R-:W-:-:S03]  /*44b0*/  ISETP.GE.AND P0, PT, R235, RZ, PT ;  /* 0x000000ffeb00720c */ /* 0x000fc60003f06270 */
[----:B------:R-:W-:Y:S01]  /*44c0*/  @!P1 IMAD.MOV R136, RZ, RZ, -R136 ;  /* 0x000000ffff889224 */ /* 0x000fe200078e0a88 */
[----:B------:R-:W-:-:S03]  /*44d0*/  ISETP.GE.AND P1, PT, R234, RZ, PT ;  /* 0x000000ffea00720c */ /* 0x000fc60003f26270 */
[----:B------:R-:W-:Y:S01]  /*44e0*/  @!P3 IMAD.MOV R137, RZ, RZ, -R137 ;  /* 0x000000ffff89b224 */ /* 0x000fe200078e0a89 */
[----:B------:R-:W-:Y:S01]  /*44f0*/  ISETP.GE.AND P3, PT, R233, RZ, PT ;  /* 0x000000ffe900720c */ /* 0x000fe20003f66270 */
[----:B------:R-:W-:Y:S01]  /*4500*/  @!P4 IMAD.MOV R142, RZ, RZ, -R142 ;  /* 0x000000ffff8ec224 */ /* 0x000fe200078e0a8e */
[----:B------:R-:W-:Y:S01]  /*4510*/  ISETP.GE.AND P4, PT, R231, RZ, PT ;  /* 0x000000ffe700720c */ /* 0x000fe20003f86270 */
[----:B------:R-:W-:Y:S01]  /*4520*/  @!P5 IMAD.MOV R141, RZ, RZ, -R141 ;  /* 0x000000ffff8dd224 */ /* 0x000fe200078e0a8d */
        /* <DEDUP_REMOVED lines=24> */
[----:B------:R-:W-:Y:S02]  /*46b0*/  ISETP.GE.AND P1, PT, R219, RZ, PT ;  /* 0x000000ffdb00720c */ /* 0x000fe40003f26270 */
[----:B------:R-:W-:Y:S01]  /*46c0*/  ISETP.GT.U32.AND P6, PT, R157, R195, PT ;  /* 0x000000c39d00720c */ /* 0x000fe20003fc4070 */
        /* <DEDUP_REMOVED lines=9> */
[----:B------:R-:W-:Y:S01]  /*4760*/  ISETP.GE.AND P1, PT, R213, RZ, PT ;  /* 0x000000ffd500720c */ /* 0x000fe20003f26270 */
[----:B------:R-:W-:Y:S01]  /*4770*/  @!P6 IMAD.IADD R195, R195, 0x1, -R157 ;  /* 0x00000001c3c3e824 */ /* 0x000fe200078e0a9d */
[----:B------:R-:W-:Y:S01]  /*4780*/  ISETP.GE.AND P6, PT, R208, RZ, PT ;  /* 0x000000ffd000720c */ /* 0x000fe20003fc6270 */
[----:B------:R-:W-:Y:S01]  /*4790*/  @!P3 IMAD.MOV R140, RZ, RZ, -R140 ;  /* 0x000000ffff8cb224 */ /* 0x000fe200078e0a8c */
[----:B------:R-:W-:Y:S01]  /*47a0*/  ISETP.GE.AND P3, PT, R212, RZ, PT ;  /* 0x000000ffd400720c */ /* 0x000fe20003f66270 */
[----:B------:R-:W-:Y:S01]  /*47b0*/  @!P4 IMAD.MOV R159, RZ, RZ, -R159 ;  /* 0x000000ffff9fc224 */ /* 0x000fe200078e0a9f */
[----:B------:R-:W-:Y:S01]  /*47c0*/  ISETP.GE.AND P4, PT, R210, RZ, PT ;  /* 0x000000ffd200720c */ /* 0x000fe20003f86270 */
[----:B------:R-:W-:Y:S01]  /*47d0*/  @!P5 IMAD.MOV R144, RZ, RZ, -R144 ;  /* 0x000000ffff90d224 */ /* 0x000fe200078e0a90 */
[----:B------:R-:W-:Y:S01]  /*47e0*/  ISETP.GE.AND P5, PT, R211, RZ, PT ;  /* 0x000000ffd300720c */ /* 0x000fe20003fa6270 */
[----:B------:R-:W-:Y:S01]  /*47f0*/  @!P0 IMAD.MOV R192, RZ, RZ, -R192 ;  /* 0x000000ffffc08224 */ /* 0x000fe200078e0ac0 */
[----:B------:R-:W-:Y:S01]  /*4800*/  ISETP.GE.AND P0, PT, R209, RZ, PT ;  /* 0x000000ffd100720c */ /* 0x000fe20003f06270 */
[----:B------:R-:W-:Y:S02]  /*4810*/  STL [R1+0x38], R214 ;  /* 0x000038d601007387 */ /* 0x000fe40000100800 */
[----:B------:R-:W-:Y:S01]  /*4820*/  @!P1 IMAD.MOV R191, RZ, RZ, -R191 ;  /* 0x000000ffffbf9224 */ /* 0x000fe200078e0abf */
[----:B------:R-:W-:Y:S01]  /*4830*/  ISETP.NE.AND P1, PT, R99, RZ, PT ;  /* 0x000000ff6300720c */ /* 0x000fe20003f25270 */
[----:B------:R-:W-:Y:S01]  /*4840*/  STL [R1+0x34], R213 ;  /* 0x000034d501007387 */ /* 0x000fe20000100800 */
[----:B------:R-:W-:Y:S01]  /*4850*/  LOP3.LUT R99, RZ, R99, RZ, 0x33, !PT ;  /* 0x00000063ff637212 */ /* 0x000fe200078e33ff */
[----:B------:R-:W-:-:S02]  /*4860*/  @!P3 IMAD.MOV R190, RZ, RZ, -R190 ;  /* 0x000000ffffbeb224 */ /* 0x000fc400078e0abe */
[----:B------:R0:W-:Y:S01]  /*4870*/  STL [R1+0x30], R212 ;  /* 0x000030d401007387 */ /* 0x0001e20000100800 */
[----:B------:R-:W-:Y:S02]  /*4880*/  @!P4 IMAD.MOV R193, RZ, RZ, -R193 ;  /* 0x000000ffffc1c224 */ /* 0x000fe400078e0ac1 */
[----:B------:R-:W-:Y:S01]  /*4890*/  @!P5 IMAD.MOV R194, RZ, RZ, -R194 ;  /* 0x000000ffffc2d224 */ /* 0x000fe200078e0ac2 */
[----:B------:R2:W-:Y:S01]  /*48a0*/  STL [R1+0x2c], R209 ;  /* 0x00002cd101007387 */ /* 0x0005e20000100800 */
[----:B------:R-:W-:Y:S02]  /*48b0*/  @!P0 IMAD.MOV R189, RZ, RZ, -R189 ;  /* 0x000000ffffbd8224 */ /* 0x000fe400078e0abd */
[----:B------:R-:W-:Y:S01]  /*48c0*/  @!P6 IMAD.MOV R195, RZ, RZ, -R195 ;  /* 0x000000ffffc3e224 */ /* 0x000fe200078e0ac3 */
[----:B------:R-:W-:Y:S01]  /*48d0*/  STL [R1+0x28], R211 ;  /* 0x000028d301007387 */ /* 0x000fe20000100800 */
[C---:B-1----:R-:W-:Y:S02]  /*48e0*/  SEL R203, R99.reuse, R160, !P1 ;  /* 0x000000a063cb7207 */ /* 0x042fe40004800000 */
[C---:B0-----:R-:W-:Y:S01]  /*48f0*/  SEL R212, R99.reuse, R161, !P1 ;  /* 0x000000a163d47207 */ /* 0x041fe20004800000 */
[----:B------:R0:W-:Y:S01]  /*4900*/  STL [R1+0x24], R210 ;  /* 0x000024d201007387 */ /* 0x0001e20000100800 */
[----:B------:R-:W-:-:S02]  /*4910*/  SEL R202, R99, R141, !P1 ;  /* 0x0000008d63ca7207 */ /* 0x000fc40004800000 */
[C---:B------:R-:W-:Y:S01]  /*4920*/  SEL R161, R99.reuse, R142, !P1 ;  /* 0x0000008e63a17207 */ /* 0x040fe20004800000 */
[----:B------:R1:W-:Y:S01]  /*4930*/  STL [R1+0x20], R208 ;  /* 0x000020d001007387 */ /* 0x0003e20000100800 */
[C---:B------:R-:W-:Y:S02]  /*4940*/  SEL R160, R99.reuse, R143, !P1 ;  /* 0x0000008f63a07207 */ /* 0x040fe40004800000 */
[C---:B------:R-:W-:Y:S02]  /*4950*/  SEL R157, R99.reuse, R145, !P1 ;  /* 0x00000091639d7207 */ /* 0x040fe40004800000 */
[C---:B--2---:R-:W-:Y:S02]  /*4960*/  SEL R209, R99.reuse, R146, !P1 ;  /* 0x0000009263d17207 */ /* 0x044fe40004800000 */
[C---:B0-----:R-:W-:Y:S02]  /*4970*/  SEL R210, R99.reuse, R136, !P1 ;  /* 0x0000008863d27207 */ /* 0x041fe40004800000 */
[----:B------:R-:W-:-:S02]  /*4980*/  SEL R211, R99, R147, !P1 ;  /* 0x0000009363d37207 */ /* 0x000fc40004800000 */
[C---:B-1----:R-:W-:Y:S02]  /*4990*/  SEL R208, R99.reuse, R137, !P1 ;  /* 0x0000008963d07207 */ /* 0x042fe40004800000 */
[C---:B------:R-:W-:Y:S02]  /*49a0*/  SEL R213, R99.reuse, R148, !P1 ;  /* 0x0000009463d57207 */ /* 0x040fe40004800000 */
[C---:B------:R-:W-:Y:S02]  /*49b0*/  SEL R215, R99.reuse, R158, !P1 ;  /* 0x0000009e63d77207 */ /* 0x040fe40004800000 */
[C---:B------:R-:W-:Y:S02]  /*49c0*/  SEL R217, R99.reuse, R149, !P1 ;  /* 0x0000009563d97207 */ /* 0x040fe40004800000 */
[C---:B------:R-:W-:Y:S02]  /*49d0*/  SEL R219, R99.reuse, R150, !P1 ;  /* 0x0000009663db7207 */ /* 0x040fe40004800000 */
[----:B------:R-:W-:-:S02]  /*49e0*/  SEL R221, R99, R151, !P1 ;  /* 0x0000009763dd7207 */ /* 0x000fc40004800000 */
[C---:B------:R-:W-:Y:S02]  /*49f0*/  SEL R223, R99.reuse, R152, !P1 ;  /* 0x0000009863df7207 */ /* 0x040fe40004800000 */
        /* <DEDUP_REMOVED lines=15> */
[----:B------:R-:W-:Y:S02]  /*4af0*/  SEL R189, R99, R189, !P1 ;  /* 0x000000bd63bd7207 */ /* 0x000fe40004800000 */
[----:B------:R-:W-:Y:S01]  /*4b00*/  SHF.R.S32.HI R99, RZ, 0x7, R216 ;  /* 0x00000007ff637819 */ /* 0x000fe200000114d8 */
[----:B------:R-:W-:-:S04]  /*4b10*/  @!UP2 UIADD3 UR4, UPT, UPT, -UR11, 0x100000, URZ ;  /* 0x001000000b04a890 */ /* 0x000fc8000fffe1ff */
[----:B------:R-:W-:Y:S02]  /*4b20*/  @!UP2 USHF.L.U32 UR5, UR4, 0xb, URZ ;  /* 0x0000000b0405a899 */ /* 0x000fe400080006ff */
[----:B------:R-:W-:Y:S01]  /*4b30*/  @!UP2 USHF.L.U32 UR4, UR4, 0x1, URZ ;  /* 0x000000010404a899 */ /* 0x000fe200080006ff */
[----:B------:R-:W-:Y:S01]  /*4b40*/  SGXT R99, R99, 0x1 ;  /* 0x000000016363781a */ /* 0x000fe20000000200 */
[----:B------:R-:W-:Y:S01]  /*4b50*/  VOTEU.ALL UP2, P2 ;  /* 0x0000000000ff7886 */ /* 0x000fe20001040000 */
[----:B------:R-:W-:Y:S02]  /*4b60*/  PLOP3.LUT P0, PT, PT, PT, UP1, 0x80, 0x8 ;  /* 0x000000000008781c */ /* 0x000fe40003f0f018 */
[----:B------:R-:W-:Y:S02]  /*4b70*/  LOP3.LUT R99, R99, 0x90, RZ, 0xc0, !PT ;  /* 0x0000009063637812 */ /* 0x000fe400078ec0ff */
[----:B------:R-:W-:Y:S02]  /*4b80*/  LOP3.LUT R214, R135, 0x26, RZ, 0xfc, !PT ;  /* 0x0000002687d67812 */ /* 0x000fe400078efcff */
[----:B------:R-:W-:-:S02]  /*4b90*/  LOP3.LUT R99, R99, 0x7f, R216, 0x78, !PT ;  /* 0x0000007f63637812 */ /* 0x000fc400078e78d8 */
[----:B------:R-:W-:Y:S01]  /*4ba0*/  ISETP.LT.AND P0, PT, R214, UR22, P0 ;  /* 0x00000016d6007c0c */ /* 0x000fe20008701270 */
[----:B------:R0:W1:Y:S02]  /*4bb0*/  @!UP2 SYNCS.EXCH.64 URZ, [UR9+0xc008], UR4 ;  /* 0x00c0080409ffa5b2 */ /* 0x0000640008000100 */
[----:B------:R2:W-:Y:S01]  /*4bc0*/  STS.U8 [R99+UR9], R100 ;  /* 0x0000006463007988 */ /* 0x0005e20008000009 */
[----:B------:R-:W-:Y:S02]  /*4bd0*/  PRMT R136, RZ, 0x7610, R136 ;  /* 0x00007610ff887816 */ /* 0x000fe40000000088 */
[C---:B--2---:R-:W-:Y:S01]  /*4be0*/  IADD3 R100, P1, PT, R101.reuse, R181, RZ ;  /* 0x000000b565647210 */ /* 0x044fe20007f3e0ff */
[----:B0-----:R-:W0:Y:S03]  /*4bf0*/  LDCU UR4, c[0x0][0x3b0] ;  /* 0x00007600ff0477ac */ /* 0x001e260008000800 */
[----:B------:R-:W-:-:S02]  /*4c00*/  LEA.HI.X.SX32 R101, R101, R179, 0x1, P1 ;  /* 0x000000b365657211 */ /* 0x000fc400008f0eff */
[----:B------:R-:W-:-:S03]  /*4c10*/  LOP3.LUT R138, R135, 0x2e, RZ, 0xfc, !PT ;  /* 0x0000002e878a7812 */ /* 0x000fc600078efcff */
[----:B------:R-:W2:Y:S01]  /*4c20*/  @P0 LDG.E.U8 R136, desc[UR20][R100.64] ;  /* 0x0000001464880981 */ /* 0x000ea2000c1e1100 */
[----:B------:R-:W-:-:S04]  /*4c30*/  PLOP3.LUT P0, PT, PT, PT, UP1, 0x80, 0x8 ;  /* 0x000000000008781c */ /* 0x000fc80003f0f018 */
[----:B------:R-:W-:Y:S01]  /*4c40*/  ISETP.LT.AND P0, PT, R138, UR22, P0 ;  /* 0x000000168a007c0c */ /* 0x000fe20008701270 */
[----:B-----5:R5:W-:Y:S01]  /*4c50*/  STS.U8 [R99+UR9+0xc00], R102 ;  /* 0x000c006663007988 */ /* 0x020be20008000009 */
[----:B------:R-:W-:Y:S02]  /*4c60*/  PRMT R137, RZ, 0x7610, R137 ;  /* 0x00007610ff897816 */ /* 0x000fe40000000089 */
[----:B-----5:R-:W-:-:S04]  /*4c70*/  IADD3 R102, P1, PT, R103, R181, RZ ;  /* 0x000000b567667210 */ /* 0x020fc80007f3e0ff */
[----:B------:R-:W-:Y:S01]  /*4c80*/  LEA.HI.X.SX32 R103, R103, R179, 0x1, P1 ;  /* 0x000000b367677211 */ /* 0x000fe200008f0eff */
[----:B---3--:R3:W-:Y:S04]  /*4c90*/  STS.U8 [R99+UR9+0x400], R114 ;  /* 0x0004007263007988 */ /* 0x0087e80008000009 */
[----:B------:R-:W5:Y:S01]  /*4ca0*/  @P0 LDG.E.U8 R137, desc[UR20][R102.64] ;  /* 0x0000001466890981 */ /* 0x000f62000c1e1100 */
[----:B------:R-:W-:Y:S02]  /*4cb0*/  PLOP3.LUT P0, PT, PT, PT, UP1, 0x80, 0x8 ;  /* 0x000000000008781c */ /* 0x000fe40003f0f018 */
[----:B---3--:R-:W-:Y:S01]  /*4cc0*/  LOP3.LUT R114, R135, 0x36, RZ, 0xfc, !PT ;  /* 0x0000003687727812 */ /* 0x008fe200078efcff */
[----:B------:R3:W-:Y:S03]  /*4cd0*/  STS.U8 [R99+UR9+0x1800], R104 ;  /* 0x0018006863007988 */ /* 0x0007e60008000009 */
[----:B------:R-:W-:-:S02]  /*4ce0*/  ISETP.LT.AND P0, PT, R114, UR22, P0 ;  /* 0x0000001672007c0c */ /* 0x000fc40008701270 */
[----:B------:R-:W-:Y:S02]  /*4cf0*/  PRMT R140, RZ, 0x7610, R140 ;  /* 0x00007610ff8c7816 */ /* 0x000fe4000000008c */
[----:B---3--:R-:W-:-:S04]  /*4d00*/  IADD3 R104, P1, PT, R105, R181, RZ ;  /* 0x000000b569687210 */ /* 0x008fc80007f3e0ff */
[----:B------:R-:W-:Y:S01]  /*4d10*/  LEA.HI.X.SX32 R105, R105, R179, 0x1, P1 ;  /* 0x000000b369697211 */ /* 0x000fe200008f0eff */
[----:B------:R3:W-:Y:S04]  /*4d20*/  STS.U8 [R99+UR9+0x1000], R110 ;  /* 0x0010006e63007988 */ /* 0x0007e80008000009 */
[----:B------:R-:W2:Y:S01]  /*4d30*/  @P0 LDG.E.U8 R140, desc[UR20][R104.64] ;  /* 0x00000014688c0981 */ /* 0x000ea2000c1e1100 */
        /* <DEDUP_REMOVED lines=10> */
[----:B---3--:R-:W-:-:S04]  /*4de0*/  LOP3.LUT R108, R135, 0x46, RZ, 0xfc, !PT ;  /* 0x00000046876c7812 */ /* 0x008fc800078efcff */
[----:B------:R-:W-:Y:S02]  /*4df0*/  ISETP.LT.AND P0, PT, R108, UR22, P0 ;  /* 0x000000166c007c0c */ /* 0x000fe40008701270 */
[C---:B------:R-:W-:Y:S02]  /*4e00*/  IADD3 R108, P1, PT, R109.reuse, R181, RZ ;  /* 0x000000b56d6c7210 */ /* 0x040fe40007f3e0ff */
[----:B------:R-:W-:Y:S02]  /*4e10*/  PRMT R142, RZ, 0x7610, R142 ;  /* 0x00007610ff8e7816 */ /* 0x000fe4000000008e */
[----:B------:R-:W-:Y:S02]  /*4e20*/  LEA.HI.X.SX32 R109, R109, R179, 0x1, P1 ;  /* 0x000000b36d6d7211 */ /* 0x000fe400008f0eff */
[----:B------:R-:W-:-:S05]  /*4e30*/  LOP3.LUT R110, R135, 0x4e, RZ, 0xfc, !PT ;  /* 0x0000004e876e7812 */ /* 0x000fca00078efcff */
[----:B------:R-:W3:Y:S01]  /*4e40*/  @P0 LDG.E.U8 R142, desc[UR20][R108.64] ;  /* 0x000000146c8e0981 */ /* 0x000ee2000c1e1100 */
[----:B------:R-:W-:-:S04]  /*4e50*/  PLOP3.LUT P0, PT, PT, PT, UP1, 0x80, 0x8 ;  /* 0x000000000008781c */ /* 0x000fc80003f0f018 */
[----:B------:R-:W-:Y:S02]  /*4e60*/  ISETP.LT.AND P0, PT, R110, UR22, P0 ;  /* 0x000000166e007c0c */ /* 0x000fe40008701270 */
[C---:B------:R-:W-:Y:S02]  /*4e70*/  IADD3 R110, P1, PT, R111.reuse, R181, RZ ;  /* 0x000000b56f6e7210 */ /* 0x040fe40007f3e0ff */
[----:B------:R-:W-:Y:S02]  /*4e80*/  PRMT R143, RZ, 0x7610, R143 ;  /* 0x00007610ff8f7816 */ /* 0x000fe4000000008f */
[----:B------:R-:W-:Y:S01]  /*4e90*/  LEA.HI.X.SX32 R111, R111, R179, 0x1, P1 ;  /* 0x000000b36f6f7211 */ /* 0x000fe200008f0eff */
[----:B------:R0:W-:Y:S06]  /*4ea0*/  STS.U8 [R99+UR9+0x1400], R112 ;  /* 0x0014007063007988 */ /* 0x0001ec0008000009 */
[----:B------:R-:W2:Y:S01]  /*4eb0*/  @P0 LDG.E.U8 R143, desc[UR20][R110.64] ;  /* 0x000000146e8f0981 */ /* 0x000ea2000c1e1100 */
[----:B------:R-:W-:-:S02]  /*4ec0*/  PLOP3.LUT P0, PT, PT, PT, UP1, 0x80, 0x8 ;  /* 0x000000000008781c */ /* 0x000fc40003f0f018 */
[----:B0-----:R-:W-:-:S04]  /*4ed0*/  LOP3.LUT R112, R135, 0x56, RZ, 0xfc, !PT ;  /* 0x0000005687707812 */ /* 0x001fc800078efcff */
[----:B------:R-:W-:Y:S02]  /*4ee0*/  ISETP.LT.AND P0, PT, R112, UR22, P0 ;  /* 0x0000001670007c0c */ /* 0x000fe40008701270 */
[C---:B------:R-:W-:Y:S02]  /*4ef0*/  IADD3 R112, P1, PT, R113.reuse, R181, RZ ;  /* 0x000000b571707210 */ /* 0x040fe40007f3e0ff */
[----:B------:R-:W-:Y:S02]  /*4f00*/  PRMT R144, RZ, 0x7610, R144 ;  /* 0x00007610ff907816 */ /* 0x000fe40000000090 */
[----:B------:R-:W-:Y:S02]  /*4f10*/  LEA.HI.X.SX32 R113, R113, R179, 0x1, P1 ;  /* 0x000000b371717211 */ /* 0x000fe400008f0eff */
[----:B------:R-:W-:-:S05]  /*4f20*/  LOP3.LUT R114, R135, 0x5e, RZ, 0xfc, !PT ;  /* 0x0000005e87727812 */ /* 0x000fca00078efcff */
[----:B------:R-:W2:Y:S01]  /*4f30*/  @P0 LDG.E.U8 R144, desc[UR20][R112.64] ;  /* 0x0000001470900981 */ /* 0x000ea2000c1e1100 */
[----:B------:R-:W-:-:S04]  /*4f40*/  PLOP3.LUT P0, PT, PT, PT, UP1, 0x80, 0x8 ;  /* 0x000000000008781c */ /* 0x000fc80003f0f018 */
[----:B------:R-:W-:Y:S02]  /*4f50*/  ISETP.LT.AND P0, PT, R114, UR22, P0 ;  /* 0x0000001672007c0c */ /* 0x000fe40008701270 */
[C---:B------:R-:W-:Y:S02]  /*4f60*/  IADD3 R114, P1, PT, R115.reuse, R181, RZ ;  /* 0x000000b573727210 */ /* 0x040fe40007f3e0ff */
[----:B------:R-:W-:Y:S02]  /*4f70*/  PRMT R145, RZ, 0x7610, R145 ;  /* 0x00007610ff917816 */ /* 0x000fe40000000091 */
[----:B------:R-:W-:Y:S01]  /*4f80*/  LEA.HI.X.SX32 R115, R115, R179, 0x1, P1 ;  /* 0x000000b373737211 */ /* 0x000fe200008f0eff */
[----:B----4-:R0:W-:Y:S06]  /*4f90*/  STS.U8 [R99+UR9+0x800], R116 ;  /* 0x0008007463007988 */ /* 0x0101ec0008000009 */
[----:B------:R-:W4:Y:S01]  /*4fa0*/  @P0 LDG.E.U8 R145, desc[UR20][R114.64] ;  /* 0x0000001472910981 */ /* 0x000f22000c1e1100 */
        /* <DEDUP_REMOVED lines=9> */
[----:B------:R-:W-:Y:S01]  /*5040*/  ISETP.LT.AND P0, PT, R138, UR22, P0 ;  /* 0x000000168a007c0c */ /* 0x000fe20008701270 */
[----:B------:R-:W-:-:S04]  /*5050*/  IMAD.U32 R138, RZ, RZ, UR12 ;  /* 0x0000000cff8a7e24 */ /* 0x000fc8000f8e00ff */
[----:B------:R-:W-:Y:S01]  /*5060*/  IMAD R138, R138, 0x2, R118 ;  /* 0x000000028a8a7824 */ /* 0x000fe200078e0276 */
[C---:B------:R-:W-:Y:S02]  /*5070*/  IADD3 R118, P1, PT, R119.reuse, R181, RZ ;  /* 0x000000b577767210 */ /* 0x040fe40007f3e0ff */
[----:B------:R-:W-:Y:S02]  /*5080*/  PRMT R147, RZ, 0x7610, R147 ;  /* 0x00007610ff937816 */ /* 0x000fe40000000093 */
[----:B------:R-:W-:Y:S02]  /*5090*/  LEA.HI.X.SX32 R119, R119, R179, 0x1, P1 ;  /* 0x000000b377777211 */ /* 0x000fe400008f0eff */
[----:B------:R-:W-:-:S03]  /*50a0*/  LOP3.LUT R139, R135, 0x76, RZ, 0xfc, !PT ;  /* 0x00000076878b7812 */ /* 0x000fc600078efcff */
[----:B------:R-:W2:Y:S01]  /*50b0*/  @P0 LDG.E.U8 R147, desc[UR20][R118.64] ;  /* 0x0000001476930981 */ /* 0x000ea2000c1e1100 */
[----:B------:R-:W-:Y:S02]  /*50c0*/  PLOP3.LUT P0, PT, PT, PT, UP1, 0x80, 0x8 ;  /* 0x000000000008781c */ /* 0x000fe40003f0f018 */
[----:B------:R-:W-:Y:S02]  /*50d0*/  LOP3.LUT R155, R99, 0x20, RZ, 0x3c, !PT ;  /* 0x00000020639b7812 */ /* 0x000fe400078e3cff */
[----:B------:R-:W-:Y:S01]  /*50e0*/  ISETP.LT.AND P0, PT, R139, UR22, P0 ;  /* 0x000000168b007c0c */ /* 0x000fe20008701270 */
[----:B------:R-:W-:Y:S01]  /*50f0*/  STS.U8 [R99+UR9+0x2400], R162 ;  /* 0x002400a263007988 */ /* 0x000fe20008000009 */
[----:B------:R-:W-:-:S03]  /*5100*/  IADD3 R158, P1, PT, R120, R181, RZ ;  /* 0x000000b5789e7210 */ /* 0x000fc60007f3e0ff */
[----:B------:R-:W-:Y:S04]  /*5110*/  STS.U8 [R99+UR9+0x2800], R165 ;  /* 0x002800a563007988 */ /* 0x000fe80008000009 */
[----:B------:R-:W-:Y:S04]  /*5120*/  STS.U8 [R99+UR9+0x2c00], R164 ;  /* 0x002c00a463007988 */ /* 0x000fe80008000009 */
[----:B------:R-:W-:Y:S04]  /*5130*/  STS.U8 [R99+UR9+0x3000], R166 ;  /* 0x003000a663007988 */ /* 0x000fe80008000009 */
[----:B------:R-:W-:Y:S04]  /*5140*/  STS.U8 [R99+UR9+0x3400], R170 ;  /* 0x003400aa63007988 */ /* 0x000fe80008000009 */
[----:B------:R-:W-:Y:S04]  /*5150*/  STS.U8 [R99+UR9+0x3800], R168 ;  /* 0x003800a863007988 */ /* 0x000fe80008000009 */
[----:B------:R-:W-:Y:S04]  /*5160*/  STS.U8 [R99+UR9+0x3c00], R167 ;  /* 0x003c00a763007988 */ /* 0x000fe80008000009 */
[----:B------:R-:W-:Y:S01]  /*5170*/  STS.U8 [R155+UR9+0x100], R188 ;  /* 0x000100bc9b007988 */ /* 0x000fe20008000009 */
[----:B------:R-:W-:-:S03]  /*5180*/  IADD3 R181, P3, PT, R138, R181, RZ ;  /* 0x000000b58ab57210 */ /* 0x000fc60007f7e0ff */
[----:B------:R-:W-:Y:S01]  /*5190*/  STS.U8 [R155+UR9+0x500], R205 ;  /* 0x000500cd9b007988 */ /* 0x000fe20008000009 */
[----:B------:R-:W-:-:S03]  /*51a0*/  LEA.HI.X.SX32 R120, R120, R179, 0x1, P1 ;  /* 0x000000b378787211 */ /* 0x000fc600008f0eff */
[----:B------:R-:W-:Y:S04]  /*51b0*/  STS.U8 [R155+UR9+0x900], R187 ;  /* 0x000900bb9b007988 */ /* 0x000fe80008000009 */
[----:B------:R-:W-:Y:S04]  /*51c0*/  STS.U8 [R155+UR9+0xd00], R186 ;  /* 0x000d00ba9b007988 */ /* 0x000fe80008000009 */
[----:B------:R-:W-:Y:S01]  /*51d0*/  STS.U8 [R155+UR9+0x1100], R204 ;  /* 0x001100cc9b007988 */ /* 0x000fe20008000009 */
[----:B------:R-:W-:-:S03]  /*51e0*/  LEA.HI.X.SX32 R179, R138, R179, 0x1, P3 ;  /* 0x000000b38ab37211 */ /* 0x000fc600018f0eff */
[----:B------:R-:W-:Y:S01]  /*51f0*/  STS.U8 [R155+UR9+0x1500], R197 ;  /* 0x001500c59b007988 */ /* 0x000fe20008000009 */
[----:B------:R-:W-:-:S03]  /*5200*/  PRMT R148, RZ, 0x7610, R148 ;  /* 0x00007610ff947816 */ /* 0x000fc60000000094 */
[----:B------:R-:W-:Y:S01]  /*5210*/  STS.U8 [R155+UR9+0x1900], R183 ;  /* 0x001900b79b007988 */ /* 0x000fe20008000009 */
[----:B------:R-:W-:-:S03]  /*5220*/  @P0 IMAD.MOV.U32 R138, RZ, RZ, R158 ;  /* 0x000000ffff8a0224 */ /* 0x000fc600078e009e */
[----:B------:R-:W-:Y:S01]  /*5230*/  STS.U8 [R155+UR9+0x1d00], R201 ;  /* 0x001d00c99b007988 */ /* 0x000fe20008000009 */
[----:B------:R-:W-:-:S03]  /*5240*/  @P0 IMAD.MOV.U32 R139, RZ, RZ, R120 ;  /* 0x000000ffff8b0224 */ /* 0x000fc600078e0078 */
[----:B------:R-:W-:Y:S01]  /*5250*/  STS.U8 [R155+UR9+0x2100], R182 ;  /* 0x002100b69b007988 */ /* 0x000fe20008000009 */
[----:B------:R-:W-:-:S03]  /*5260*/  LOP3.LUT R152, R99, 0x40, RZ, 0x3c, !PT ;  /* 0x0000004063987812 */ /* 0x000fc600078e3cff */
[----:B------:R-:W-:Y:S04]  /*5270*/  STS.U8 [R155+UR9+0x2500], R185 ;  /* 0x002500b99b007988 */ /* 0x000fe80008000009 */
[----:B------:R-:W-:Y:S04]  /*5280*/  STS.U8 [R155+UR9+0x2900], R184 ;  /* 0x002900b89b007988 */ /* 0x000fe80008000009 */
[----:B------:R-:W-:Y:S01]  /*5290*/  STS.U8 [R155+UR9+0x2d00], R178 ;  /* 0x002d00b29b007988 */ /* 0x000fe20008000009 */
[----:B------:R-:W-:-:S03]  /*52a0*/  LOP3.LUT R149, R135, 0x7e, RZ, 0xfc, !PT ;  /* 0x0000007e87957812 */ /* 0x000fc600078efcff */
[----:B------:R-:W-:Y:S04]  /*52b0*/  STS.U8 [R155+UR9+0x3100], R176 ;  /* 0x003100b09b007988 */ /* 0x000fe80008000009 */
[----:B------:R-:W-:Y:S04]  /*52c0*/  STS.U8 [R155+UR9+0x3500], R207 ;  /* 0x003500cf9b007988 */ /* 0x000fe80008000009 */
[----:B------:R-:W-:Y:S04]  /*52d0*/  STS.U8 [R155+UR9+0x3900], R196 ;  /* 0x003900c49b007988 */ /* 0x000fe80008000009 */
[----:B------:R0:W4:Y:S01]  /*52e0*/  @P0 LDG.E.U8 R148, desc[UR20][R138.64] ;  /* 0x000000148a940981 */ /* 0x000122000c1e1100 */
[----:B------:R-:W-:-:S03]  /*52f0*/  PLOP3.LUT P0, PT, PT, PT, UP1, 0x80, 0x8 ;  /* 0x000000000008781c */ /* 0x000fc60003f0f018 */
[----:B------:R-:W-:Y:S01]  /*5300*/  STS.U8 [R155+UR9+0x3d00], R206 ;  /* 0x003d00ce9b007988 */ /* 0x000fe20008000009 */
[----:B------:R-:W-:-:S03]  /*5310*/  ISETP.LT.AND P0, PT, R149, UR22, P0 ;  /* 0x0000001695007c0c */ /* 0x000fc60008701270 */
[----:B------:R-:W-:Y:S04]  /*5320*/  STS.U8 [R152+UR9+0x200], R200 ;  /* 0x000200c898007988 */ /* 0x000fe80008000009 */
[----:B------:R-:W-:Y:S04]  /*5330*/  STS.U8 [R152+UR9+0x600], R199 ;  /* 0x000600c798007988 */ /* 0x000fe80008000009 */
[----:B------:R-:W-:Y:S04]  /*5340*/  STS.U8 [R152+UR9+0xa00], R198 ;  /* 0x000a00c698007988 */ /* 0x000fe80008000009 */
[----:B------:R-:W-:Y:S04]  /*5350*/  STS.U8 [R152+UR9+0xe00], R180 ;  /* 0x000e00b498007988 */ /* 0x000fe80008000009 */
[----:B------:R-:W-:Y:S04]  /*5360*/  STS.U8 [R152+UR9+0x1200], R174 ;  /* 0x001200ae98007988 */ /* 0x000fe80008000009 */
[----:B------:R-:W-:Y:S04]  /*5370*/  STS.U8 [R152+UR9+0x1600], R172 ;  /* 0x001600ac98007988 */ /* 0x000fe80008000009 */
[----:B------:R-:W-:Y:S04]  /*5380*/  STS.U8 [R152+UR9+0x1a00], R125 ;  /* 0x001a007d98007988 */ /* 0x000fe80008000009 */
[----:B------:R-:W-:Y:S01]  /*5390*/  STS.U8 [R152+UR9+0x1e00], R126 ;  /* 0x001e007e98007988 */ /* 0x000fe20008000009 */
[----:B------:R-:W-:-:S03]  /*53a0*/  LOP3.LUT R149, R99, 0x60, RZ, 0x3c, !PT ;  /* 0x0000006063957812 */ /* 0x000fc600078e3cff */
[----:B------:R-:W-:Y:S04]  /*53b0*/  STS.U8 [R152+UR9+0x2200], R127 ;  /* 0x0022007f98007988 */ /* 0x000fe80008000009 */
[----:B------:R-:W-:Y:S04]  /*53c0*/  STS.U8 [R152+UR9+0x2600], R128 ;  /* 0x0026008098007988 */ /* 0x000fe80008000009 */
[----:B------:R-:W-:Y:S04]  /*53d0*/  STS.U8 [R152+UR9+0x2a00], R129 ;  /* 0x002a008198007988 */ /* 0x000fe80008000009 */
[----:B------:R-:W-:Y:S01]  /*53e0*/  STS.U8 [R152+UR9+0x2e00], R130 ;  /* 0x002e008298007988 */ /* 0x000fe20008000009 */
[----:B------:R-:W-:-:S03]  /*53f0*/  PRMT R135, RZ, 0x7610, R135 ;  /* 0x00007610ff877816 */ /* 0x000fc60000000087 */
[----:B------:R-:W-:Y:S01]  /*5400*/  STS.U8 [R152+UR9+0x3200], R131 ;  /* 0x0032008398007988 */ /* 0x000fe20008000009 */
[----:B0-----:R-:W-:-:S03]  /*5410*/  @P0 IMAD.MOV.U32 R138, RZ, RZ, R181 ;  /* 0x000000ffff8a0224 */ /* 0x001fc600078e00b5 */
[----:B------:R-:W-:Y:S01]  /*5420*/  STS.U8 [R152+UR9+0x3600], R132 ;  /* 0x0036008498007988 */ /* 0x000fe20008000009 */
[----:B------:R-:W-:-:S03]  /*5430*/  @P0 IMAD.MOV.U32 R139, RZ, RZ, R179 ;  /* 0x000000ffff8b0224 */ /* 0x000fc600078e00b3 */
[----:B------:R-:W-:Y:S04]  /*5440*/  STS.U8 [R152+UR9+0x3a00], R133 ;  /* 0x003a008598007988 */ /* 0x000fe80008000009 */
[----:B------:R-:W-:Y:S04]  /*5450*/  STS.U8 [R152+UR9+0x3e00], R134 ;  /* 0x003e008698007988 */ /* 0x000fe80008000009 */
[----:B------:R0:W-:Y:S01]  /*5460*/  STS.U8 [R149+UR9+0x300], R121 ;  /* 0x0003007995007988 */ /* 0x0001e20008000009 */
[----:B------:R-:W-:-:S03]  /*5470*/  IMAD R203, R203, UR4, RZ ;  /* 0x00000004cbcb7c24 */ /* 0x000fc6000f8e02ff */
[----:B------:R-:W4:Y:S01]  /*5480*/  @P0 LDG.E.U8 R135, desc[UR20][R138.64] ;  /* 0x000000148a870981 */ /* 0x000f22000c1e1100 */
[----:B0-----:R-:W-:-:S03]  /*5490*/  IMAD R121, R236, UR13, RZ ;  /* 0x0000000dec797c24 */ /* 0x001fc6000f8e02ff */
[----:B------:R0:W-:Y:S01]  /*54a0*/  STS.U8 [R149+UR9+0x700], R122 ;  /* 0x0007007a95007988 */ /* 0x0001e20008000009 */
[----:B------:R-:W-:Y:S01]  /*54b0*/  IMAD R215, R215, UR4, RZ ;  /* 0x00000004d7d77c24 */ /* 0x000fe2000f8e02ff */
[----:B0-----:R-:W-:-:S04]  /*54c0*/  IADD3 R122, P0, PT, R121, UR18, RZ ;  /* 0x00000012797a7c10 */ /* 0x001fc8000ff1e0ff */
[----:B------:R-:W-:Y:S02]  /*54d0*/  LEA.HI.X.SX32 R121, R121, UR19, 0x1, P0 ;  /* 0x0000001379797c11 */ /* 0x000fe400080f0eff */
[----:B------:R-:W-:Y:S01]  /*54e0*/  IADD3 R204, P0, PT, R203, R122, RZ ;  /* 0x0000007acbcc7210 */ /* 0x000fe20007f1e0ff */
[----:B------:R-:W-:-:S03]  /*54f0*/  IMAD R221, R221, UR4, RZ ;  /* 0x00000004dddd7c24 */ /* 0x000fc6000f8e02ff */
[-C--:B------:R-:W-:Y:S01]  /*5500*/  LEA.HI.X.SX32 R203, R203, R121.reuse, 0x1, P0 ;  /* 0x00000079cbcb7211 */ /* 0x080fe200000f0eff */
[----:B------:R-:W-:Y:S01]  /*5510*/  IMAD R187, R210, UR4, RZ ;  /* 0x00000004d2bb7c24 */ /* 0x000fe2000f8e02ff */
[-C--:B------:R-:W-:Y:S01]  /*5520*/  IADD3 R216, P0, PT, R215, R122.reuse, RZ ;  /* 0x0000007ad7d87210 */ /* 0x080fe20007f1e0ff */
[----:B------:R-:W-:Y:S02]  /*5530*/  IMAD R199, R161, UR4, RZ ;  /* 0x00000004a1c77c24 */ /* 0x000fe4000f8e02ff */
[----:B------:R-:W-:Y:S01]  /*5540*/  IMAD R227, R227, UR4, RZ ;  /* 0x00000004e3e37c24 */ /* 0x000fe2000f8e02ff */
[-C--:B------:R-:W-:Y:S01]  /*5550*/  LEA.HI.X.SX32 R215, R215, R121.reuse, 0x1, P0 ;  /* 0x00000079d7d77211 */ /* 0x080fe200000f0eff */
[----:B------:R-:W-:Y:S01]  /*5560*/  IMAD R125, R189, UR4, RZ ;  /* 0x00000004bd7d7c24 */ /* 0x000fe2000f8e02ff */
[-C--:B------:R-:W-:Y:S01]  /*5570*/  IADD3 R222, P0, PT, R221, R122.reuse, RZ ;  /* 0x0000007addde7210 */ /* 0x080fe20007f1e0ff */
[----:B------:R-:W-:Y:S01]  /*5580*/  IMAD R207, R157, UR4, RZ ;  /* 0x000000049dcf7c24 */ /* 0x000fe2000f8e02ff */
[-C--:B------:R-:W-:Y:S01]  /*5590*/  IADD3 R189, P3, PT, R187, R122.reuse, RZ ;  /* 0x0000007abbbd7210 */ /* 0x080fe20007f7e0ff */
[----:B------:R-:W-:Y:S01]  /*55a0*/  IMAD R213, R213, UR4, RZ ;  /* 0x00000004d5d57c24 */ /* 0x000fe2000f8e02ff */
[-C--:B------:R-:W-:Y:S01]  /*55b0*/  IADD3 R201, P1, PT, R199, R122.reuse, RZ ;  /* 0x0000007ac7c97210 */ /* 0x080fe20007f3e0ff */
[----:B------:R-:W-:Y:S01]  /*55c0*/  IMAD R191, R208, UR4, RZ ;  /* 0x00000004d0bf7c24 */ /* 0x000fe2000f8e02ff */
[-C--:B------:R-:W-:Y:S01]  /*55d0*/  LEA.HI.X.SX32 R221, R221, R121.reuse, 0x1, P0 ;  /* 0x00000079dddd7211 */ /* 0x080fe200000f0eff */
[----:B------:R-:W-:Y:S01]  /*55e0*/  IMAD R233, R233, UR4, RZ ;  /* 0x00000004e9e97c24 */ /* 0x000fe2000f8e02ff */
[-C--:B------:R-:W-:Y:S01]  /*55f0*/  LEA.HI.X.SX32 R187, R187, R121.reuse, 0x1, P3 ;  /* 0x00000079bbbb7211 */ /* 0x080fe200018f0eff */
[----:B------:R-:W-:Y:S01]  /*5600*/  IMAD R217, R217, UR4, RZ ;  /* 0x00000004d9d97c24 */ /* 0x000fe2000f8e02ff */
[----:B------:R-:W-:Y:S01]  /*5610*/  LEA.HI.X.SX32 R199, R199, R121, 0x1, P1 ;  /* 0x00000079c7c77211 */ /* 0x000fe200008f0eff */
[----:B------:R-:W-:Y:S01]  /*5620*/  IMAD R219, R219, UR4, RZ ;  /* 0x00000004dbdb7c24 */ /* 0x000fe2000f8e02ff */
[----:B------:R-:W-:-:S02]  /*5630*/  IADD3 R228, P0, PT, R227, R122, RZ ;  /* 0x0000007ae3e47210 */ /* 0x000fc40007f1e0ff */
[-C--:B------:R-:W-:Y:S02]  /*5640*/  IADD3 R208, P3, PT, R207, R122.reuse, RZ ;  /* 0x0000007acfd07210 */ /* 0x080fe40007f7e0ff */
[-C--:B------:R-:W-:Y:S01]  /*5650*/  IADD3 R214, P1, PT, R213, R122.reuse, RZ ;  /* 0x0000007ad5d67210 */ /* 0x080fe20007f3e0ff */
[----:B------:R-:W-:Y:S01]  /*5660*/  IMAD R241, R241, UR4, RZ ;  /* 0x00000004f1f17c24 */ /* 0x000fe2000f8e02ff */
[-C--:B------:R-:W-:Y:S01]  /*5670*/  LEA.HI.X.SX32 R227, R227, R121.reuse, 0x1, P0 ;  /* 0x00000079e3e37211 */ /* 0x080fe200000f0eff */
[----:B------:R-:W-:Y:S01]  /*5680*/  IMAD R223, R223, UR4, RZ ;  /* 0x00000004dfdf7c24 */ /* 0x000fe2000f8e02ff */
[-C--:B------:R-:W-:Y:S01]  /*5690*/  LEA.HI.X.SX32 R207, R207, R121.reuse, 0x1, P3 ;  /* 0x00000079cfcf7211 */ /* 0x080fe200018f0eff */
[----:B------:R-:W-:Y:S01]  /*56a0*/  IMAD R225, R225, UR4, RZ ;  /* 0x00000004e1e17c24 */ /* 0x000fe2000f8e02ff */
[----:B------:R-:W-:Y:S02]  /*56b0*/  LEA.HI.X.SX32 R213, R213, R121, 0x1, P1 ;  /* 0x00000079d5d57211 */ /* 0x000fe400008f0eff */
        /* <DEDUP_REMOVED lines=11> */
[-C--:B------:R-:W-:Y:S02]  /*5770*/  IADD3 R226, P3, PT, R225, R122.reuse, RZ ;  /* 0x0000007ae1e27210 */ /* 0x080fe40007f7e0ff */
[-C--:B------:R-:W-:Y:S01]  /*5780*/  LEA.HI.X.SX32 R241, R241, R121.reuse, 0x1, P0 ;  /* 0x00000079f1f17211 */ /* 0x080fe200000f0eff */
[----:B------:R-:W-:Y:S01]  /*5790*/  IMAD R183, R212, UR4, RZ ;  /* 0x00000004d4b77c24 */ /* 0x000fe2000f8e02ff */
[-C--:B------:R-:W-:Y:S01]  /*57a0*/  LEA.HI.X.SX32 R223, R223, R121.reuse, 0x1, P1 ;  /* 0x00000079dfdf7211 */ /* 0x080fe200008f0eff */
[----:B------:R-:W-:Y:S01]  /*57b0*/  IMAD R126, R202, UR4, RZ ;  /* 0x00000004ca7e7c24 */ /* 0x000fe2000f8e02ff */
[----:B------:R-:W-:Y:S01]  /*57c0*/  LEA.HI.X.SX32 R225, R225, R121, 0x1, P3 ;  /* 0x00000079e1e17211 */ /* 0x000fe200018f0eff */
[----:B------:R-:W-:Y:S01]  /*57d0*/  IMAD R235, R235, UR4, RZ ;  /* 0x00000004ebeb7c24 */ /* 0x000fe2000f8e02ff */
[-C--:B------:R-:W-:Y:S01]  /*57e0*/  IADD3 R249, P0, PT, R248, R122.reuse, RZ ;  /* 0x0000007af8f97210 */ /* 0x080fe20007f1e0ff */
[----:B------:R-:W-:Y:S01]  /*57f0*/  IMAD R239, R239, UR4, RZ ;  /* 0x00000004efef7c24 */ /* 0x000fe2000f8e02ff */
[----:B------:R-:W-:-:S02]  /*5800*/  IADD3 R230, P1, PT, R229, R122, RZ ;  /* 0x0000007ae5e67210 */ /* 0x000fc40007f3e0ff */
[-C--:B------:R-:W-:Y:S01]  /*5810*/  IADD3 R232, P3, PT, R231, R122.reuse, RZ ;  /* 0x0000007ae7e87210 */ /* 0x080fe20007f7e0ff */
[----:B------:R0:W-:Y:S01]  /*5820*/  STS.U8 [R149+UR9+0xb00], R123 ;  /* 0x000b007b95007988 */ /* 0x0001e20008000009 */
[-C--:B------:R-:W-:Y:S01]  /*5830*/  LEA.HI.X.SX32 R248, R248, R121.reuse, 0x1, P0 ;  /* 0x00000079f8f87211 */ /* 0x080fe200000f0eff */
[----:B------:R-:W-:Y:S01]  /*5840*/  IMAD R205, R160, UR4, RZ ;  /* 0x00000004a0cd7c24 */ /* 0x000fe2000f8e02ff */
[-C--:B------:R-:W-:Y:S01]  /*5850*/  LEA.HI.X.SX32 R229, R229, R121.reuse, 0x1, P1 ;  /* 0x00000079e5e57211 */ /* 0x080fe200008f0eff */
[----:B------:R-:W-:Y:S01]  /*5860*/  IMAD R209, R209, UR4, RZ ;  /* 0x00000004d1d17c24 */ /* 0x000fe2000f8e02ff */
[----:B------:R-:W-:Y:S01]  /*5870*/  LEA.HI.X.SX32 R231, R231, R121, 0x1, P3 ;  /* 0x00000079e7e77211 */ /* 0x000fe200018f0eff */
[----:B------:R-:W-:Y:S01]  /*5880*/  IMAD R211, R211, UR4, RZ ;  /* 0x00000004d3d37c24 */ /* 0x000fe2000f8e02ff */
[----:B------:R-:W-:Y:S01]  /*5890*/  PLOP3.LUT P0, PT, PT, PT, UP1, 0x80, 0x8 ;  /* 0x000000000008781c */ /* 0x000fe20003f0f018 */
[----:B------:R-:W-:Y:S01]  /*58a0*/  IMAD R243, R243, UR4, RZ ;  /* 0x00000004f3f37c24 */ /* 0x000fe2000f8e02ff */
[-C--:B------:R-:W-:Y:S01]  /*58b0*/  IADD3 R185, P4, PT, R183, R122.reuse, RZ ;  /* 0x0000007ab7b97210 */ /* 0x080fe20007f9e0ff */
[----:B0-----:R-:W-:Y:S01]  /*58c0*/  IMAD R123, R193, UR4, RZ ;  /* 0x00000004c17b7c24 */ /* 0x001fe2000f8e02ff */
[-C--:B------:R-:W-:Y:S01]  /*58d0*/  IADD3 R193, P6, PT, R191, R122.reuse, RZ ;  /* 0x0000007abfc17210 */ /* 0x080fe20007fde0ff */
[----:B------:R-:W-:Y:S01]  /*58e0*/  IMAD R245, R245, UR4, RZ ;  /* 0x00000004f5f57c24 */ /* 0x000fe2000f8e02ff */
[----:B------:R-:W-:-:S02]  /*58f0*/  IADD3 R197, P5, PT, R126, R122, RZ ;  /* 0x0000007a7ec57210 */ /* 0x000fc40007fbe0ff */
[-C--:B------:R-:W-:Y:S02]  /*5900*/  IADD3 R237, P1, PT, R235, R122.reuse, RZ ;  /* 0x0000007aebed7210 */ /* 0x080fe40007f3e0ff */
[----:B------:R-:W-:Y:S01]  /*5910*/  IADD3 R240, P3, PT, R239, R122, RZ ;  /* 0x0000007aeff07210 */ /* 0x000fe20007f7e0ff */
[----:B------:R0:W-:Y:S01]  /*5920*/  STS.U8 [R149+UR9+0xf00], R124 ;  /* 0x000f007c95007988 */ /* 0x0001e20008000009 */
[----:B------:R-:W-:Y:S01]  /*5930*/  ISETP.LT.AND P0, PT, R236, UR22, P0 ;  /* 0x00000016ec007c0c */ /* 0x000fe20008701270 */
[----:B------:R-:W-:Y:S01]  /*5940*/  IMAD R250, R250, UR4, RZ ;  /* 0x00000004fafa7c24 */ /* 0x000fe2000f8e02ff */
[-C--:B------:R-:W-:Y:S01]  /*5950*/  LEA.HI.X.SX32 R183, R183, R121.reuse, 0x1, P4 ;  /* 0x00000079b7b77211 */ /* 0x080fe200020f0eff */
[----:B------:R-:W-:Y:S01]  /*5960*/  IMAD R252, R252, UR4, RZ ;  /* 0x00000004fcfc7c24 */ /* 0x000fe2000f8e02ff */
[-C--:B------:R-:W-:Y:S02]  /*5970*/  LEA.HI.X.SX32 R191, R191, R121.reuse, 0x1, P6 ;  /* 0x00000079bfbf7211 */ /* 0x080fe400030f0eff */
[----:B------:R-:W-:-:S02]  /*5980*/  LEA.HI.X.SX32 R235, R235, R121, 0x1, P1 ;  /* 0x00000079ebeb7211 */ /* 0x000fc400008f0eff */
[-C--:B------:R-:W-:Y:S01]  /*5990*/  LEA.HI.X.SX32 R239, R239, R121.reuse, 0x1, P3 ;  /* 0x00000079efef7211 */ /* 0x080fe200018f0eff */
[----:B0-----:R-:W-:Y:S01]  /*59a0*/  IMAD R124, R195, UR4, RZ ;  /* 0x00000004c37c7c24 */ /* 0x001fe2000f8e02ff */
[----:B------:R-:W-:Y:S02]  /*59b0*/  LEA.HI.X.SX32 R195, R126, R121, 0x1, P5 ;  /* 0x000000797ec37211 */ /* 0x000fe400028f0eff */
[-C--:B------:R-:W-:Y:S02]  /*59c0*/  IADD3 R206, P4, PT, R205, R122.reuse, RZ ;  /* 0x0000007acdce7210 */ /* 0x080fe40007f9e0ff */
[-C--:B------:R-:W-:Y:S02]  /*59d0*/  IADD3 R210, P6, PT, R209, R122.reuse, RZ ;  /* 0x0000007ad1d27210 */ /* 0x080fe40007fde0ff */
[-C--:B------:R-:W-:Y:S02]  /*59e0*/  IADD3 R212, P5, PT, R211, R122.reuse, RZ ;  /* 0x0000007ad3d47210 */ /* 0x080fe40007fbe0ff */
[----:B------:R-:W-:-:S02]  /*59f0*/  IADD3 R244, P1, PT, R243, R122, RZ ;  /* 0x0000007af3f47210 */ /* 0x000fc40007f3e0ff */
[----:B------:R-:W-:Y:S02]  /*5a00*/  IADD3 R246, P3, PT, R245, R122, RZ ;  /* 0x0000007af5f67210 */ /* 0x000fe40007f7e0ff */
[-C--:B------:R-:W-:Y:S02]  /*5a10*/  LEA.HI.X.SX32 R205, R205, R121.reuse, 0x1, P4 ;  /* 0x00000079cdcd7211 */ /* 0x080fe400020f0eff */
[-C--:B------:R-:W-:Y:S02]  /*5a20*/  LEA.HI.X.SX32 R209, R209, R121.reuse, 0x1, P6 ;  /* 0x00000079d1d17211 */ /* 0x080fe400030f0eff */
[-C--:B------:R-:W-:Y:S02]  /*5a30*/  LEA.HI.X.SX32 R211, R211, R121.reuse, 0x1, P5 ;  /* 0x00000079d3d37211 */ /* 0x080fe400028f0eff */
[-C--:B------:R-:W-:Y:S02]  /*5a40*/  LEA.HI.X.SX32 R243, R243, R121.reuse, 0x1, P1 ;  /* 0x00000079f3f37211 */ /* 0x080fe400008f0eff */
[----:B------:R-:W-:-:S02]  /*5a50*/  LEA.HI.X.SX32 R245, R245, R121, 0x1, P3 ;  /* 0x00000079f5f57211 */ /* 0x000fc400018f0eff */
[-C--:B------:R-:W-:Y:S02]  /*5a60*/  IADD3 R251, P1, PT, R250, R122.reuse, RZ ;  /* 0x0000007afafb7210 */ /* 0x080fe40007f3e0ff */
[-C--:B------:R-:W-:Y:S02]  /*5a70*/  IADD3 R162, P3, PT, R252, R122.reuse, RZ ;  /* 0x0000007afca27210 */ /* 0x080fe40007f7e0ff */
[-C--:B------:R-:W-:Y:S02]  /*5a80*/  IADD3 R156, P4, PT, R123, R122.reuse, RZ ;  /* 0x0000007a7b9c7210 */ /* 0x080fe40007f9e0ff */
[-C--:B------:R-:W-:Y:S02]  /*5a90*/  IADD3 R153, P5, PT, R124, R122.reuse, RZ ;  /* 0x0000007a7c997210 */ /* 0x080fe40007fbe0ff */
[----:B------:R-:W-:Y:S02]  /*5aa0*/  IADD3 R150, P6, PT, R125, R122, RZ ;  /* 0x0000007a7d967210 */ /* 0x000fe40007fde0ff */
[----:B------:R-:W-:-:S02]  /*5ab0*/  LEA.HI.X.SX32 R250, R250, R121, 0x1, P1 ;  /* 0x00000079fafa7211 */ /* 0x000fc400008f0eff */
[-C--:B------:R-:W-:Y:S02]  /*5ac0*/  LEA.HI.X.SX32 R252, R252, R121.reuse, 0x1, P3 ;  /* 0x00000079fcfc7211 */ /* 0x080fe400018f0eff */
[-C--:B------:R-:W-:Y:S02]  /*5ad0*/  LEA.HI.X.SX32 R159, R123, R121.reuse, 0x1, P4 ;  /* 0x000000797b9f7211 */ /* 0x080fe400020f0eff */
[-C--:B------:R-:W-:Y:S02]  /*5ae0*/  LEA.HI.X.SX32 R154, R124, R121.reuse, 0x1, P5 ;  /* 0x000000797c9a7211 */ /* 0x080fe400028f0eff */
[----:B------:R-:W-:Y:S01]  /*5af0*/  LEA.HI.X.SX32 R151, R125, R121, 0x1, P6 ;  /* 0x000000797d977211 */ /* 0x000fe200030f0eff */
[----:B------:R-:W-:Y:S01]  /*5b00*/  @P0 IMAD.MOV.U32 R122, RZ, RZ, R185 ;  /* 0x000000ffff7a0224 */ /* 0x000fe200078e00b9 */
[----:B------:R-:W-:Y:S01]  /*5b10*/  PRMT R121, RZ, 0x7610, R121 ;  /* 0x00007610ff797816 */ /* 0x000fe20000000079 */
[----:B------:R-:W-:-:S05]  /*5b20*/  @P0 IMAD.MOV.U32 R123, RZ, RZ, R183 ;  /* 0x000000ffff7b0224 */ /* 0x000fca00078e00b7 */
[----:B------:R0:W4:Y:S04]  /*5b30*/  @P0 LDG.E.U8 R121, desc[UR20][R122.64] ;  /* 0x000000147a790981 */ /* 0x000128000c1e1100 */
[----:B--2---:R-:W-:Y:S04]  /*5b40*/  STS.U8 [R149+UR9+0x1300], R136 ;  /* 0x0013008895007988 */ /* 0x004fe80008000009 */
[----:B-----5:R-:W-:Y:S04]  /*5b50*/  STS.U8 [R149+UR9+0x1700], R137 ;  /* 0x0017008995007988 */ /* 0x020fe80008000009 */
[----:B------:R-:W-:Y:S04]  /*5b60*/  STS.U8 [R149+UR9+0x1b00], R140 ;  /* 0x001b008c95007988 */ /* 0x000fe80008000009 */
[----:B------:R-:W-:Y:S04]  /*5b70*/  STS.U8 [R149+UR9+0x1f00], R141 ;  /* 0x001f008d95007988 */ /* 0x000fe80008000009 */
[----:B---3--:R-:W-:Y:S04]  /*5b80*/  STS.U8 [R149+UR9+0x2300], R142 ;  /* 0x0023008e95007988 */ /* 0x008fe80008000009 */
[----:B------:R-:W-:Y:S04]  /*5b90*/  STS.U8 [R149+UR9+0x2700], R143 ;  /* 0x0027008f95007988 */ /* 0x000fe80008000009 */
[----:B------:R-:W-:Y:S04]  /*5ba0*/  STS.U8 [R149+UR9+0x2b00], R144 ;  /* 0x002b009095007988 */ /* 0x000fe80008000009 */
[----:B----4-:R-:W-:Y:S04]  /*5bb0*/  STS.U8 [R149+UR9+0x2f00], R145 ;  /* 0x002f009195007988 */ /* 0x010fe80008000009 */
[----:B------:R-:W-:Y:S04]  /*5bc0*/  STS.U8 [R149+UR9+0x3300], R146 ;  /* 0x0033009295007988 */ /* 0x000fe80008000009 */
[----:B------:R-:W-:Y:S01]  /*5bd0*/  STS.U8 [R149+UR9+0x3700], R147 ;  /* 0x0037009395007988 */ /* 0x000fe20008000009 */
[----:B0-----:R-:W-:-:S02]  /*5be0*/  @P0 IMAD.MOV.U32 R122, RZ, RZ, R201 ;  /* 0x000000ffff7a0224 */ /* 0x001fc400078e00c9 */
[----:B------:R-:W-:Y:S01]  /*5bf0*/  @P0 IMAD.MOV.U32 R123, RZ, RZ, R199 ;  /* 0x000000ffff7b0224 */ /* 0x000fe200078e00c7 */
[----:B------:R-:W-:Y:S04]  /*5c00*/  STS.U8 [R149+UR9+0x3b00], R148 ;  /* 0x003b009495007988 */ /* 0x000fe80008000009 */
[----:B------:R-:W-:Y:S04]  /*5c10*/  STS.U8 [R149+UR9+0x3f00], R135 ;  /* 0x003f008795007988 */ /* 0x000fe80008000009 */
[----:B------:R0:W-:Y:S02]  /*5c20*/  STS.U8 [R99+UR9+0x8000], R121 ;  /* 0x0080007963007988 */ /* 0x0001e40008000009 */
[----:B0-----:R-:W-:-:S06]  /*5c30*/  PRMT R121, RZ, 0x7610, R121 ;  /* 0x00007610ff797816 */ /* 0x001fcc0000000079 */
[----:B------:R0:W2:Y:S02]  /*5c40*/  @P0 LDG.E.U8 R121, desc[UR20][R122.64] ;  /* 0x000000147a790981 */ /* 0x0000a4000c1e1100 */
[----:B0-----:R-:W-:Y:S02]  /*5c50*/  @P0 IMAD.MOV.U32 R122, RZ, RZ, R210 ;  /* 0x000000ffff7a0224 */ /* 0x001fe400078e00d2 */
[----:B------:R-:W-:Y:S01]  /*5c60*/  @P0 IMAD.MOV.U32 R123, RZ, RZ, R209 ;  /* 0x000000ffff7b0224 */ /* 0x000fe200078e00d1 */
[----:B--2---:R0:W-:Y:S02]  /*5c70*/  STS.U8 [R99+UR9+0x8400], R121 ;  /* 0x0084007963007988 */ /* 0x0041e40008000009 */
        /* <DEDUP_REMOVED lines=21> */
[----:B------:R0:W2:Y:S01]  /*5dd0*/  @P0 LDG.E.U8 R121, desc[UR20][R122.64] ;  /* 0x000000147a790981 */ /* 0x0000a2000c1e1100 */
[----:B------:R-:W-:Y:S02]  /*5de0*/  @P0 IMAD.MOV.U32 R124, RZ, RZ, R189 ;  /* 0x000000ffff7c0224 */ /* 0x000fe400078e00bd */
[----:B------:R-:W-:Y:S02]  /*5df0*/  @P0 IMAD.MOV.U32 R125, RZ, RZ, R187 ;  /* 0x000000ffff7d0224 */ /* 0x000fe400078e00bb */
[----:B0-----:R-:W-:Y:S02]  /*5e00*/  @P0 IMAD.MOV.U32 R122, RZ, RZ, R162 ;  /* 0x000000ffff7a0224 */ /* 0x001fe400078e00a2 */
[----:B------:R-:W-:Y:S01]  /*5e10*/  @P0 IMAD.MOV.U32 R123, RZ, RZ, R252 ;  /* 0x000000ffff7b0224 */ /* 0x000fe200078e00fc */
[----:B--2---:R0:W-:Y:S02]  /*5e20*/  STS.U8 [R99+UR9+0x9800], R121 ;  /* 0x0098007963007988 */ /* 0x0041e40008000009 */
[----:B0-----:R-:W-:-:S06]  /*5e30*/  PRMT R121, RZ, 0x7610, R121 ;  /* 0x00007610ff797816 */ /* 0x001fcc0000000079 */
[----:B------:R0:W2:Y:S02]  /*5e40*/  @P0 LDG.E.U8 R121, desc[UR20][R122.64] ;  /* 0x000000147a790981 */ /* 0x0000a4000c1e1100 */
[----:B0-----:R-:W-:-:S06]  /*5e50*/  PRMT R122, RZ, 0x7610, R122 ;  /* 0x00007610ff7a7816 */ /* 0x001fcc000000007a */
[----:B------:R-:W3:Y:S01]  /*5e60*/  @P0 LDG.E.U8 R122, desc[UR20][R124.64] ;  /* 0x000000147c7a0981 */ /* 0x000ee2000c1e1100 */
[----:B------:R-:W-:-:S03]  /*5e70*/  @P0 IMAD.MOV.U32 R123, RZ, RZ, R203 ;  /* 0x000000ffff7b0224 */ /* 0x000fc600078e00cb */
[----:B--2---:R0:W-:Y:S02]  /*5e80*/  STS.U8 [R99+UR9+0x9c00], R121 ;  /* 0x009c007963007988 */ /* 0x0041e40008000009 */
[----:B0-----:R-:W-:Y:S02]  /*5e90*/  PRMT R121, RZ, 0x7610, R121 ;  /* 0x00007610ff797816 */ /* 0x001fe40000000079 */
[----:B---3--:R0:W-:Y:S02]  /*5ea0*/  STS.U8 [R155+UR9+0x8100], R122 ;  /* 0x0081007a9b007988 */ /* 0x0081e40008000009 */
[----:B0-----:R-:W-:-:S05]  /*5eb0*/  @P0 IMAD.MOV.U32 R122, RZ, RZ, R204 ;  /* 0x000000ffff7a0224 */ /* 0x001fca00078e00cc */
        /* <DEDUP_REMOVED lines=110> */
[----:B------:R-:W2:Y:S04]  /*65a0*/  @P0 LDG.E.U8 R121, desc[UR20][R122.64] ;  /* 0x000000147a790981 */ /* 0x000ea8000c1e1100 */
[----:B------:R0:W-:Y:S04]  /*65b0*/  STL [R1], R162 ;  /* 0x000000a201007387 */ /* 0x0001e80000100800 */
[----:B------:R0:W-:Y:S04]  /*65c0*/  STL [R1+0x8], R156 ;  /* 0x0000089c01007387 */ /* 0x0001e80000100800 */
[----:B------:R0:W-:Y:S04]  /*65d0*/  STL [R1+0x10], R153 ;  /* 0x0000109901007387 */ /* 0x0001e80000100800 */
[----:B------:R0:W-:Y:S04]  /*65e0*/  STL [R1+0x18], R150 ;  /* 0x0000189601007387 */ /* 0x0001e80000100800 */
[----:B------:R0:W-:Y:S04]  /*65f0*/  STL [R1+0x4], R159 ;  /* 0x0000049f01007387 */ /* 0x0001e80000100800 */
[----:B------:R0:W-:Y:S04]  /*6600*/  STL [R1+0xc], R154 ;  /* 0x00000c9a01007387 */ /* 0x0001e80000100800 */
[----:B------:R0:W-:Y:S01]  /*6610*/  STL [R1+0x14], R151 ;  /* 0x0000149701007387 */ /* 0x0001e20000100800 */
[----:B------:R-:W-:-:S04]  /*6620*/  UISETP.NE.U32.AND UP1, UPT, UR14, URZ, UPT ;  /* 0x000000ff0e00728c */ /* 0x000fc8000bf25070 */
[----:B------:R-:W-:Y:S02]  /*6630*/  UISETP.LT.OR UP3, UPT, UR24, 0x80, UP1 ;  /* 0x000000801800788c */ /* 0x000fe40008f61670 */
[----:B------:R-:W-:Y:S01]  /*6640*/  UISETP.GE.AND UP2, UPT, UR24, 0x100, UPT ;  /* 0x000001001800788c */ /* 0x000fe2000bf46270 */
[----:B--2---:R0:W-:Y:S01]  /*6650*/  STS.U8 [R149+UR9+0x9f00], R121 ;  /* 0x009f007995007988 */ /* 0x0041e20008000009 */
[----:B-1----:R1:W-:Y:S06]  /*6660*/  MEMBAR.ALL.CTA ;  /* 0x0000000000007992 */ /* 0x0023ec0000008000 */
[----:B-1----:R-:W1:Y:S02]  /*6670*/  FENCE.VIEW.ASYNC.S ;  /* 0x00000000000073c6 */ /* 0x002e640000000000 */
[----:B-1----:R-:W-:Y:S06]  /*6680*/  BAR.SYNC.DEFER_BLOCKING 0x0 ;  /* 0x0000000000007b1d */ /* 0x002fec0000010000 */
[----:B------:R-:W-:Y:S05]  /*6690*/  BRA.U UP3, `(.L_x_6) ;  /* 0x0000000103847547 */ /* 0x000fea000b800000 */
[----:B------:R-:W-:Y:S02]  /*66a0*/  UIADD3 UR4, UPT, UPT, UR9, 0x8000, URZ ;  /* 0x0000800009047890 */ /* 0x000fe4000fffe0ff */
[----:B------:R-:W-:Y:S02]  /*66b0*/  USHF.R.U32.HI UR14, URZ, 0x4, UR9 ;  /* 0x00000004ff0e7899 */ /* 0x000fe40008011609 */
[----:B------:R-:W-:Y:S02]  /*66c0*/  USHF.R.U32.HI UR4, URZ, 0x4, UR4 ;  /* 0x00000004ff047899 */ /* 0x000fe40008011604 */
[----:B------:R-:W-:Y:S02]  /*66d0*/  USGXT.U32 UR14, UR14, 0xe ;  /* 0x0000000e0e0e789a */ /* 0x000fe40008000000 */
[----:B------:R-:W-:Y:S02]  /*66e0*/  USGXT.U32 UR16, UR4, 0xe ;  /* 0x0000000e0410789a */ /* 0x000fe40008000000 */
[----:B------:R-:W-:-:S02]  /*66f0*/  UIADD3 UR34, UP3, UPT, UR14, 0x100, URZ ;  /* 0x000001000e227890 */ /* 0x000fc4000ff7e0ff */
[----:B------:R-:W-:Y:S01]  /*6700*/  UIADD3 UR32, UP4, UPT, UR16, 0x2, URZ ;  /* 0x0000000210207890 */ /* 0x000fe2000ff9e0ff */
[----:B------:R-:W-:Y:S01]  /*6710*/  UMOV UR4, URZ ;  /* 0x000000ff00047c82 */ /* 0x000fe20008000000 */
[----:B------:R-:W-:Y:S01]  /*6720*/  UMOV UR36, 0x0 ;  /* 0x0000000000247882 */ /* 0x000fe20000000000 */
[----:B------:R-:W-:Y:S02]  /*6730*/  UIADD3.X UR35, UPT, UPT, UR4, 0x40004040, URZ, UP3, !UPT ;  /* 0x4000404004237890 */ /* 0x000fe40009ffe4ff */
[----:B------:R-:W-:Y:S02]  /*6740*/  UIADD3.X UR33, UPT, UPT, UR4, 0x40004040, URZ, UP4, !UPT ;  /* 0x4000404004217890 */ /* 0x000fe4000a7fe4ff */
[----:B------:R-:W-:Y:S02]  /*6750*/  UIADD3.64 UR18, UPT, UPT, UR34, 0x100, URZ ;  /* 0x0000010022127897 */ /* 0x000fe4000fffe0ff */
[----:B------:R-:W-:Y:S02]  /*6760*/  UIADD3.64 UR26, UPT, UPT, UR32, 0x2, URZ ;  /* 0x00000002201a7897 */ /* 0x000fe4000fffe0ff */
[----:B------:R-:W-:-:S02]  /*6770*/  UIADD3.64 UR28, UPT, UPT, UR34, 0x200, URZ ;  /* 0x00000200221c7897 */ /* 0x000fc4000fffe0ff */
[----:B------:R-:W-:Y:S01]  /*6780*/  UIADD3.64 UR30, UPT, UPT, UR32, 0x4, URZ ;  /* 0x00000004201e7897 */ /* 0x000fe2000fffe0ff */
[----:B------:R-:W-:Y:S01]  /*6790*/  UMOV UR37, 0x8108490 ;  /* 0x0810849000257882 */ /* 0x000fe20000000000 */
[----:B------:R-:W-:Y:S01]  /*67a0*/  UMOV UR15, 0x40004040 ;  /* 0x40004040000f7882 */ /* 0x000fe20000000000 */
[----:B------:R-:W-:Y:S01]  /*67b0*/  UMOV UR17, 0x40004040 ;  /* 0x4000404000117882 */ /* 0x000fe20000000000 */
[----:B------:R-:W-:Y:S01]  /*67c0*/  UMOV UR38, 0x0 ;  /* 0x0000000000267882 */ /* 0x000fe20000000000 */
[----:B------:R-:W-:Y:S01]  /*67d0*/  UMOV UR39, 0x8108490 ;  /* 0x0810849000277882 */ /* 0x000fe20000000000 */
[----:B------:R-:W-:Y:S01]  /*67e0*/  UMOV UR40, 0x0 ;  /* 0x0000000000287882 */ /* 0x000fe20000000000 */
[----:B------:R-:W-:Y:S01]  /*67f0*/  UMOV UR41, 0x8108490 ;  /* 0x0810849000297882 */ /* 0x000fe20000000000 */
[----:B------:R-:W-:Y:S01]  /*6800*/  UMOV UR4, UR6 ;  /* 0x0000000600047c82 */ /* 0x000fe20008000000 */
[----:B------:R-:W-:Y:S01]  /*6810*/  UMOV UR5, URZ ;  /* 0x000000ff00057c82 */ /* 0x000fe20008000000 */
[----:B------:R1:W-:Y:S01]  /*6820*/  UTCQMMA gdesc[UR14], gdesc[UR16], tmem[UR8], tmem[UR36], idesc[UR37], !UPT ;  /* 0x00ff24100e0075ea */ /* 0x0003e2000f800308 */
[----:B------:R-:W-:Y:S01]  /*6830*/  UMOV UR42, 0x0 ;  /* 0x00000000002a7882 */ /* 0x000fe20000000000 */
[----:B------:R-:W-:Y:S01]  /*6840*/  UMOV UR43, 0x8108490 ;  /* 0x08108490002b7882 */ /* 0x000fe20000000000 */
[----:B------:R1:W-:Y:S01]  /*6850*/  UTCQMMA gdesc[UR34], gdesc[UR32], tmem[UR8], tmem[UR38], idesc[UR39], UPT ;  /* 0x00ff2620220075ea */ /* 0x0003e2000b800308 */
[----:B------:R-:W-:Y:S01]  /*6860*/  UMOV UR4, UR4 ;  /* 0x0000000400047c82 */ /* 0x000fe20008000000 */
[----:B------:R1:W-:Y:S01]  /*6870*/  UTCQMMA gdesc[UR18], gdesc[UR26], tmem[UR8], tmem[UR40], idesc[UR41], UPT ;  /* 0x00ff281a120075ea */ /* 0x0003e2000b800308 */
[----:B------:R1:W-:Y:S01]  /*6880*/  UTCQMMA gdesc[UR28], gdesc[UR30], tmem[UR8], tmem[UR42], idesc[UR43], UPT ;  /* 0x00ff2a1e1c0075ea */ /* 0x0003e2000b800308 */
[----:B------:R1:W-:Y:S01]  /*6890*/  UTCBAR [UR4], URZ ;  /* 0x000000ff040073e9 */ /* 0x0003e200080000ff */
[----:B------:R-:W-:Y:S01]  /*68a0*/  NOP ;  /* 0x0000000000007918 */ /* 0x000fe20000000000 */
.L_x_6:
[----:B-1----:R-:W-:Y:S01]  /*68b0*/  UMOV UR4, URZ ;  /* 0x000000ff00047c82 */ /* 0x002fe20008000000 */
[----:B------:R-:W-:Y:S05]  /*68c0*/  BRA.U !UP2, `(.L_x_7) ;  /* 0x000000410a9c7547 */ /* 0x000fea000b800000 */
[----:B------:R-:W-:Y:S01]  /*68d0*/  USHF.L.U32 UR11, UR12, 0x7, URZ ;  /* 0x000000070c0b7899 */ /* 0x000fe200080006ff */
[----:B0-----:R-:W-:Y:S01]  /*68e0*/  IMAD.MOV.U32 R121, RZ, RZ, RZ ;  /* 0x000000ffff797224 */ /* 0x001fe200078e00ff */
[----:B------:R-:W-:Y:S02]  /*68f0*/  USHF.L.U32 UR18, UR13, 0x7, URZ ;  /* 0x000000070d127899 */ /* 0x000fe400080006ff */
[----:B------:R-:W-:Y:S02]  /*6900*/  USHF.R.S32.HI UR7, URZ, 0x1f, UR24 ;  /* 0x0000001fff077899 */ /* 0x000fe40008011418 */
[----:B------:R-:W-:Y:S02]  /*6910*/  UIADD3 UR12, UPT, UPT, UR9, 0x4000, URZ ;  /* 0x00004000090c7890 */ /* 0x000fe4000fffe0ff */
[----:B------:R-:W-:Y:S02]  /*6920*/  UIADD3 UR13, UPT, UPT, UR9, 0xa000, URZ ;  /* 0x0000a000090d7890 */ /* 0x000fe4000fffe0ff */
[----:B------:R-:W-:-:S02]  /*6930*/  ULEA.HI UR7, UR7, UR24, URZ, 0x7 ;  /* 0x0000001807077291 */ /* 0x000fc4000f8f38ff */
[----:B------:R-:W-:Y:S02]  /*6940*/  USHF.R.U32.HI UR12, URZ, 0x4, UR12 ;  /* 0x00000004ff0c7899 */ /* 0x000fe4000801160c */
[----:B------:R-:W-:Y:S02]  /*6950*/  USHF.R.U32.HI UR13, URZ, 0x4, UR13 ;  /* 0x00000004ff0d7899 */ /* 0x000fe4000801160d */
[----:B------:R-:W-:Y:S02]  /*6960*/  USHF.R.S32.HI UR7, URZ, 0x7, UR7 ;  /* 0x00000007ff077899 */ /* 0x000fe40008011407 */
[----:B------:R-:W-:Y:S02]  /*6970*/  USGXT.U32 UR12, UR12, 0xe ;  /* 0x0000000e0c0c789a */ /* 0x000fe40008000000 */
[----:B------:R-:W-:Y:S02]  /*6980*/  USGXT.U32 UR14, UR13, 0xe ;  /* 0x0000000e0d0e789a */ /* 0x000fe40008000000 */
[----:B------:R-:W-:-:S02]  /*6990*/  UIADD3 UR26, UP2, UPT, UR12, 0x100, URZ ;  /* 0x000001000c1a7890 */ /* 0x000fc4000ff5e0ff */
[----:B------:R-:W-:Y:S02]  /*69a0*/  UISETP.LT.AND UP4, UPT, UR7, 0x2, UPT ;  /* 0x000000020700788c */ /* 0x000fe4000bf81270 */
[----:B------:R-:W-:Y:S01]  /*69b0*/  UIADD3 UR28, UP3, UPT, UR14, 0x2, URZ ;  /* 0x000000020e1c7890 */ /* 0x000fe2000ff7e0ff */
[----:B------:R-:W-:Y:S01]  /*69c0*/  UMOV UR4, URZ ;  /* 0x000000ff00047c82 */ /* 0x000fe20008000000 */
[----:B------:R-:W-:Y:S01]  /*69d0*/  UMOV UR5, URZ ;  /* 0x000000ff00057c82 */ /* 0x000fe20008000000 */
[----:B------:R-:W-:Y:S02]  /*69e0*/  UIADD3.X UR27, UPT, UPT, UR4, 0x40004040, URZ, UP2, !UPT ;  /* 0x40004040041b7890 */ /* 0x000fe400097fe4ff */
[----:B------:R-:W-:Y:S02]  /*69f0*/  USEL UR7, UR7, 0x2, !UP4 ;  /* 0x0000000207077887 */ /* 0x000fe4000e000000 */
[----:B------:R-:W-:Y:S02]  /*6a00*/  UIADD3.X UR29, UPT, UPT, UR5, 0x40004040, URZ, UP3, !UPT ;  /* 0x40004040051d7890 */ /* 0x000fe40009ffe4ff */
[----:B------:R-:W-:-:S02]  /*6a10*/  UIADD3 UR22, UPT, UPT, UR22, -0x80, URZ ;  /* 0xffffff8016167890 */ /* 0x000fc4000fffe0ff */
[----:B------:R-:W-:Y:S02]  /*6a20*/  USHF.R.S32.HI UR25, URZ, 0x1f, UR11 ;  /* 0x0000001fff197899 */ /* 0x000fe4000801140b */
[----:B------:R-:W-:Y:S02]  /*6a30*/  USHF.R.S32.HI UR38, URZ, 0x1f, UR18 ;  /* 0x0000001fff267899 */ /* 0x000fe40008011412 */
[----:B------:R-:W-:Y:S02]  /*6a40*/  UIADD3 UR19, UPT, UPT, UR7, -0x1, URZ ;  /* 0xffffffff07137890 */ /* 0x000fe4000fffe0ff */
[----:B------:R-:W-:Y:S02]  /*6a50*/  UIADD3.64 UR30, UPT, UPT, UR26, 0x100, URZ ;  /* 0x000001001a1e7897 */ /* 0x000fe4000fffe0ff */
[----:B------:R-:W-:Y:S02]  /*6a60*/  UIADD3.64 UR32, UPT, UPT, UR28, 0x2, URZ ;  /* 0x000000021c207897 */ /* 0x000fe4000fffe0ff */
[----:B------:R-:W-:-:S02]  /*6a70*/  UIADD3.64 UR34, UPT, UPT, UR26, 0x200, URZ ;  /* 0x000002001a227897 */ /* 0x000fc4000fffe0ff */
[----:B------:R-:W-:Y:S01]  /*6a80*/  UIADD3.64 UR36, UPT, UPT, UR28, 0x4, URZ ;  /* 0x000000041c247897 */ /* 0x000fe2000fffe0ff */
[----:B------:R-:W-:-:S11]  /*6a90*/  UMOV UR23, 0x1 ;  /* 0x0000000100177882 */ /* 0x000fd60000000000 */
.L_x_10:
[----:B------:R-:W2:Y:S04]  /*6aa0*/  LDL.LU R130, [R1+0x18] ;  /* 0x0000180001827983 */ /* 0x000ea80000300800 */
[----:B------:R-:W3:Y:S04]  /*6ab0*/  LDL.LU R129, [R1+0x10] ;  /* 0x0000100001817983 */ /* 0x000ee80000300800 */
[----:B------:R-:W4:Y:S04]  /*6ac0*/  LDL.LU R128, [R1+0x8] ;  /* 0x0000080001807983 */ /* 0x000f280000300800 */
[----:B-----5:R-:W5:Y:S04]  /*6ad0*/  LDL.LU R127, [R1] ;  /* 0x00000000017f7983 */ /* 0x020f680000300800 */
[----:B------:R-:W5:Y:S04]  /*6ae0*/  LDL.LU R126, [R1+0x14] ;  /* 0x00001400017e7983 */ /* 0x000f680000300800 */
[----:B------:R-:W5:Y:S04]  /*6af0*/  LDL.LU R125, [R1+0xc] ;  /* 0x00000c00017d7983 */ /* 0x000f680000300800 */
[----:B------:R-:W5:Y:S01]  /*6b00*/  LDL.LU R124, [R1+0x4] ;  /* 0x00000400017c7983 */ /* 0x000f620000300800 */
[----:B------:R-:W-:Y:S01]  /*6b10*/  IADD3 R251, P5, PT, R251, UR18, RZ ;  /* 0x00000012fbfb7c10 */ /* 0x000fe2000ffbe0ff */
[----:B------:R-:W-:Y:S01]  /*6b20*/  IMAD.U32 R121, R121, -0x80000000, RZ ;  /* 0x8000000079797824 */ /* 0x000fe200078e00ff */
[----:B------:R-:W-:Y:S01]  /*6b30*/  PRMT R136, RZ, 0x7610, R136 ;  /* 0x00007610ff887816 */ /* 0x000fe20000000088 */
[----:B------:R-:W0:Y:S01]  /*6b40*/  S2R R123, SR_TID.X ;  /* 0x00000000007b7919 */ /* 0x000e220000002100 */
[----:B------:R-:W-:-:S02]  /*6b50*/  IADD3.X R250, PT, PT, R250, UR38, RZ, P5, !PT ;  /* 0x00000026fafa7c10 */ /* 0x000fc4000affe4ff */
[----:B------:R-:W-:Y:S02]  /*6b60*/  IADD3 R240, P5, PT, R240, UR18, RZ ;  /* 0x00000012f0f07c10 */ /* 0x000fe4000ffbe0ff */
[----:B------:R-:W-:Y:S02]  /*6b70*/  PRMT R236, RZ, 0x7610, R236 ;  /* 0x00007610ffec7816 */ /* 0x000fe400000000ec */
[----:B------:R-:W-:Y:S02]  /*6b80*/  IADD3.X R239, PT, PT, R239, UR38, RZ, P5, !PT ;  /* 0x00000026efef7c10 */ /* 0x000fe4000affe4ff */
[----:B------:R-:W-:-:S04]  /*6b90*/  IADD3 R228, P5, PT, R228, UR18, RZ ;  /* 0x00000012e4e47c10 */ /* 0x000fc8000ffbe0ff */
[----:B------:R-:W-:Y:S02]  /*6ba0*/  IADD3.X R227, PT, PT, R227, UR38, RZ, P5, !PT ;  /* 0x00000026e3e37c10 */ /* 0x000fe4000affe4ff */
[----:B------:R-:W-:-:S04]  /*6bb0*/  IADD3 R218, P5, PT, R218, UR18, RZ ;  /* 0x00000012dada7c10 */ /* 0x000fc8000ffbe0ff */
[----:B------:R-:W-:Y:S02]  /*6bc0*/  IADD3.X R217, PT, PT, R217, UR38, RZ, P5, !PT ;  /* 0x00000026d9d97c10 */ /* 0x000fe4000affe4ff */
[----:B------:R-:W-:-:S04]  /*6bd0*/  IADD3 R208, P5, PT, R208, UR18, RZ ;  /* 0x00000012d0d07c10 */ /* 0x000fc8000ffbe0ff */
[----:B------:R-:W-:Y:S02]  /*6be0*/  IADD3.X R207, PT, PT, R207, UR38, RZ, P5, !PT ;  /* 0x00000026cfcf7c10 */ /* 0x000fe4000affe4ff */
[----:B------:R-:W-:-:S04]  /*6bf0*/  IADD3 R193, P5, PT, R193, UR18, RZ ;  /* 0x00000012c1c17c10 */ /* 0x000fc8000ffbe0ff */
[----:B------:R-:W-:Y:S02]  /*6c00*/  IADD3.X R191, PT, PT, R191, UR38, RZ, P5, !PT ;  /* 0x00000026bfbf7c10 */ /* 0x000fe4000affe4ff */
[----:B------:R-:W-:Y:S02]  /*6c10*/  IADD3 R173, P5, PT, R173, UR11, RZ ;  /* 0x0000000badad7c10 */ /* 0x000fe4000ffbe0ff */
[----:B0-----:R-:W-:Y:S02]  /*6c20*/  SHF.R.U32.HI R122, RZ, 0x7, R123 ;  /* 0x00000007ff7a7819 */ /* 0x001fe4000001167b */
[----:B------:R-:W-:Y:S02]  /*6c30*/  IADD3.X R171, PT, PT, R171, UR25, RZ, P5, !PT ;  /* 0x00000019abab7c10 */ /* 0x000fe4000affe4ff */
[----:B------:R-:W-:Y:S02]  /*6c40*/  IADD3 R29, P5, PT, R29, UR11, RZ ;  /* 0x0000000b1d1d7c10 */ /* 0x000fe4000ffbe0ff */
[----:B------:R-:W-:-:S02]  /*6c50*/  SGXT.U32 R122, R122, 0x1 ;  /* 0x000000017a7a781a */ /* 0x000fc40000000000 */
[----:B------:R-:W-:Y:S02]  /*6c60*/  IADD3.X R30, PT, PT, R30, UR25, RZ, P5, !PT ;  /* 0x000000191e1e7c10 */ /* 0x000fe4000affe4ff */
[----:B------:R-:W-:Y:S02]  /*6c70*/  IADD3 R116, P5, PT, R116, UR11, RZ ;  /* 0x0000000b74747c10 */ /* 0x000fe4000ffbe0ff */
[----:B------:R-:W-:Y:S02]  /*6c80*/  ISETP.GE.AND P0, PT, R122, UR22, PT ;  /* 0x000000167a007c0c */ /* 0x000fe4000bf06270 */
        /* <DEDUP_REMOVED lines=14> */
[----:B------:R-:W-:-:S08]  /*6d70*/  IADD3.X R11, PT, PT, R11, UR25, RZ, P5, !PT ;  /* 0x000000190b0b7c10 */ /* 0x000fd0000affe4ff */
[----:B------:R-:W0:Y:S01]  /*6d80*/  SYNCS.PHASECHK.TRANS64.TRYWAIT P5, [UR6], R121 ;  /* 0x00000079ff0075a7 */ /* 0x000e2200080a1106 */
[----:B--2---:R-:W-:Y:S02]  /*6d90*/  IADD3 R130, P6, PT, R130, UR18, RZ ;  /* 0x0000001282827c10 */ /* 0x004fe4000ffde0ff */
[----:B---3--:R-:W-:-:S03]  /*6da0*/  IADD3 R129, P1, PT, R129, UR18, RZ ;  /* 0x0000001281817c10 */ /* 0x008fc6000ff3e0ff */
[----:B------:R-:W-:Y:S01]  /*6db0*/  STL [R1+0x18], R130 ;  /* 0x0000188201007387 */ /* 0x000fe20000100800 */
[----:B----4-:R-:W-:-:S03]  /*6dc0*/  IADD3 R128, P3, PT, R128, UR18, RZ ;  /* 0x0000001280807c10 */ /* 0x010fc6000ff7e0ff */
[----:B------:R-:W-:Y:S01]  /*6dd0*/  STL [R1+0x10], R129 ;  /* 0x0000108101007387 */ /* 0x000fe20000100800 */
[----:B-----5:R-:W-:-:S03]  /*6de0*/  IADD3 R127, P4, PT, R127, UR18, RZ ;  /* 0x000000127f7f7c10 */ /* 0x020fc6000ff9e0ff */
[----:B------:R-:W-:Y:S01]  /*6df0*/  STL [R1+0x8], R128 ;  /* 0x0000088001007387 */ /* 0x000fe20000100800 */
[----:B------:R-:W-:-:S03]  /*6e00*/  IADD3.X R252, PT, PT, R252, UR38, RZ, P4, !PT ;  /* 0x00000026fcfc7c10 */ /* 0x000fc6000a7fe4ff */
[----:B------:R-:W-:Y:S01]  /*6e10*/  STL [R1], R127 ;  /* 0x0000007f01007387 */ /* 0x000fe20000100800 */
[----:B------:R-:W-:Y:S02]  /*6e20*/  IADD3 R242, P4, PT, R242, UR18, RZ ;  /* 0x00000012f2f27c10 */ /* 0x000fe4000ff9e0ff */
[----:B------:R-:W-:Y:S02]  /*6e30*/  IADD3.X R126, PT, PT, R126, UR38, RZ, P6, !PT ;  /* 0x000000267e7e7c10 */ /* 0x000fe4000b7fe4ff */
[----:B------:R-:W-:Y:S02]  /*6e40*/  IADD3.X R241, PT, PT, R241, UR38, RZ, P4, !PT ;  /* 0x00000026f1f17c10 */ /* 0x000fe4000a7fe4ff */
[----:B------:R-:W-:Y:S01]  /*6e50*/  IADD3.X R124, PT, PT, R124, UR38, RZ, P3, !PT ;  /* 0x000000267c7c7c10 */ /* 0x000fe20009ffe4ff */
[----:B------:R-:W-:Y:S01]  /*6e60*/  STL [R1+0x14], R126 ;  /* 0x0000147e01007387 */ /* 0x000fe20000100800 */
[----:B------:R-:W-:Y:S02]  /*6e70*/  IADD3 R244, P3, PT, R244, UR18, RZ ;  /* 0x00000012f4f47c10 */ /* 0x000fe4000ff7e0ff */
[----:B------:R-:W-:-:S02]  /*6e80*/  IADD3 R230, P4, PT, R230, UR18, RZ ;  /* 0x00000012e6e67c10 */ /* 0x000fc4000ff9e0ff */
[----:B------:R-:W-:Y:S02]  /*6e90*/  IADD3.X R125, PT, PT, R125, UR38, RZ, P1, !PT ;  /* 0x000000267d7d7c10 */ /* 0x000fe40008ffe4ff */
[----:B------:R-:W-:Y:S02]  /*6ea0*/  IADD3 R249, P6, PT, R249, UR18, RZ ;  /* 0x00000012f9f97c10 */ /* 0x000fe4000ffde0ff */
[----:B------:R-:W-:Y:S01]  /*6eb0*/  IADD3 R246, P1, PT, R246, UR18, RZ ;  /* 0x00000012f6f67c10 */ /* 0x000fe2000ff3e0ff */
[----:B------:R-:W-:Y:S01]  /*6ec0*/  STL [R1+0xc], R125 ;  /* 0x00000c7d01007387 */ /* 0x000fe20000100800 */
[----:B------:R-:W-:Y:S02]  /*6ed0*/  IADD3.X R243, PT, PT, R243, UR38, RZ, P3, !PT ;  /* 0x00000026f3f37c10 */ /* 0x000fe40009ffe4ff */
[----:B------:R-:W-:Y:S01]  /*6ee0*/  IADD3.X R229, PT, PT, R229, UR38, RZ, P4, !PT ;  /* 0x00000026e5e57c10 */ /* 0x000fe2000a7fe4ff */
[----:B------:R1:W-:Y:S01]  /*6ef0*/  STL [R1+0x4], R124 ;  /* 0x0000047c01007387 */ /* 0x0003e20000100800 */
[----:B------:R-:W-:-:S02]  /*6f00*/  IADD3 R232, P3, PT, R232, UR18, RZ ;  /* 0x00000012e8e87c10 */ /* 0x000fc4000ff7e0ff */
[----:B------:R-:W-:Y:S02]  /*6f10*/  IADD3 R220, P4, PT, R220, UR18, RZ ;  /* 0x00000012dcdc7c10 */ /* 0x000fe4000ff9e0ff */
[----:B------:R-:W-:Y:S02]  /*6f20*/  IADD3.X R248, PT, PT, R248, UR38, RZ, P6, !PT ;  /* 0x00000026f8f87c10 */ /* 0x000fe4000b7fe4ff */
[----:B------:R-:W-:Y:S02]  /*6f30*/  IADD3.X R245, PT, PT, R245, UR38, RZ, P1, !PT ;  /* 0x00000026f5f57c10 */ /* 0x000fe40008ffe4ff */
[----:B------:R-:W-:Y:S01]  /*6f40*/  IADD3 R237, P6, PT, R237, UR18, RZ ;  /* 0x00000012eded7c10 */ /* 0x000fe2000ffde0ff */
[----:B-1----:R-:W1:Y:S01]  /*6f50*/  S2R R124, SR_TID.X ;  /* 0x00000000007c7919 */ /* 0x002e620000002100 */
[----:B------:R-:W-:Y:S02]  /*6f60*/  IADD3 R234, P1, PT, R234, UR18, RZ ;  /* 0x00000012eaea7c10 */ /* 0x000fe4000ff3e0ff */
[----:B------:R-:W-:-:S02]  /*6f70*/  IADD3.X R231, PT, PT, R231, UR38, RZ, P3, !PT ;  /* 0x00000026e7e77c10 */ /* 0x000fc40009ffe4ff */
[----:B------:R-:W-:Y:S02]  /*6f80*/  IADD3.X R219, PT, PT, R219, UR38, RZ, P4, !PT ;  /* 0x00000026dbdb7c10 */ /* 0x000fe4000a7fe4ff */
[----:B------:R-:W-:Y:S02]  /*6f90*/  IADD3 R222, P3, PT, R222, UR18, RZ ;  /* 0x00000012dede7c10 */ /* 0x000fe4000ff7e0ff */
[----:B------:R-:W-:Y:S02]  /*6fa0*/  IADD3 R210, P4, PT, R210, UR18, RZ ;  /* 0x00000012d2d27c10 */ /* 0x000fe4000ff9e0ff */
[----:B------:R-:W-:Y:S02]  /*6fb0*/  IADD3.X R235, PT, PT, R235, UR38, RZ, P6, !PT ;  /* 0x00000026ebeb7c10 */ /* 0x000fe4000b7fe4ff */
[----:B------:R-:W-:Y:S02]  /*6fc0*/  IADD3.X R233, PT, PT, R233, UR38, RZ, P1, !PT ;  /* 0x00000026e9e97c10 */ /* 0x000fe40008ffe4ff */
[----:B------:R-:W-:-:S02]  /*6fd0*/  IADD3 R226, P6, PT, R226, UR18, RZ ;  /* 0x00000012e2e27c10 */ /* 0x000fc4000ffde0ff */
[----:B------:R-:W-:Y:S02]  /*6fe0*/  IADD3 R224, P1, PT, R224, UR18, RZ ;  /* 0x00000012e0e07c10 */ /* 0x000fe4000ff3e0ff */
[----:B------:R-:W-:Y:S02]  /*6ff0*/  IADD3.X R221, PT, PT, R221, UR38, RZ, P3, !PT ;  /* 0x00000026dddd7c10 */ /* 0x000fe40009ffe4ff */
[----:B------:R-:W-:Y:S02]  /*7000*/  IADD3.X R209, PT, PT, R209, UR38, RZ, P4, !PT ;  /* 0x00000026d1d17c10 */ /* 0x000fe4000a7fe4ff */
[----:B------:R-:W-:Y:S02]  /*7010*/  IADD3 R212, P3, PT, R212, UR18, RZ ;  /* 0x00000012d4d47c10 */ /* 0x000fe4000ff7e0ff */
        /* <DEDUP_REMOVED lines=91> */
[----:B-1----:R-:W-:-:S02]  /*75d0*/  SHF.R.U32.HI R122, RZ, 0x7, R124 ;  /* 0x00000007ff7a7819 */ /* 0x002fc4000001167c */
[----:B------:R-:W-:Y:S02]  /*75e0*/  IADD3 R10, P6, PT, R10, UR11, RZ ;  /* 0x0000000b0a0a7c10 */ /* 0x000fe4000ffde0ff */
[----:B------:R-:W-:Y:S02]  /*75f0*/  IADD3 R100, P1, PT, R100, UR11, RZ ;  /* 0x0000000b64647c10 */ /* 0x000fe4000ff3e0ff */
[----:B------:R-:W-:Y:S02]  /*7600*/  IADD3.X R71, PT, PT, R71, UR25, RZ, P3, !PT ;  /* 0x0000001947477c10 */ /* 0x000fe40009ffe4ff */
[----:B------:R-:W-:Y:S02]  /*7610*/  IADD3.X R8, PT, PT, R8, UR25, RZ, P4, !PT ;  /* 0x0000001908087c10 */ /* 0x000fe4000a7fe4ff */
[----:B------:R-:W-:Y:S02]  /*7620*/  IADD3 R37, P3, PT, R37, UR11, RZ ;  /* 0x0000000b25257c10 */ /* 0x000fe4000ff7e0ff */
[----:B------:R-:W-:-:S02]  /*7630*/  IADD3 R5, P4, PT, R5, UR11, RZ ;  /* 0x0000000b05057c10 */ /* 0x000fc4000ff9e0ff */
[----:B------:R-:W-:Y:S02]  /*7640*/  SGXT.U32 R122, R122, 0x1 ;  /* 0x000000017a7a781a */ /* 0x000fe40000000000 */
        /* <DEDUP_REMOVED lines=8> */
[----:B------:R-:W-:Y:S02]  /*76d0*/  LOP3.LUT R122, R122, 0x2, RZ, 0xfc, !PT ;  /* 0x000000027a7a7812 */ /* 0x000fe400078efcff */
[----:B------:R-:W-:Y:S02]  /*76e0*/  IADD3.X R98, PT, PT, R98, UR25, RZ, P6, !PT ;  /* 0x0000001962627c10 */ /* 0x000fe4000b7fe4ff */
[----:B------:R-:W-:-:S02]  /*76f0*/  IADD3.X R68, PT, PT, R68, UR25, RZ, P1, !PT ;  /* 0x0000001944447c10 */ /* 0x000fc40008ffe4ff */
[----:B------:R-:W-:Y:S02]  /*7700*/  IADD3 R95, P6, PT, R95, UR11, RZ ;  /* 0x0000000b5f5f7c10 */ /* 0x000fe4000ffde0ff */
[----:B------:R-:W-:Y:S02]  /*7710*/  IADD3 R64, P1, PT, R64, UR11, RZ ;  /* 0x0000000b40407c10 */ /* 0x000fe4000ff3e0ff */
[----:B------:R-:W-:Y:S02]  /*7720*/  IADD3.X R36, PT, PT, R36, UR25, RZ, P3, !PT ;  /* 0x0000001924247c10 */ /* 0x000fe40009ffe4ff */
[----:B------:R-:W-:Y:S02]  /*7730*/  IADD3.X R4, PT, PT, R4, UR25, RZ, P4, !PT ;  /* 0x0000001904047c10 */ /* 0x000fe4000a7fe4ff */
[----:B------:R-:W-:Y:S02]  /*7740*/  IADD3 R32, P3, PT, R32, UR11, RZ ;  /* 0x0000000b20207c10 */ /* 0x000fe4000ff7e0ff */
[----:B------:R-:W-:-:S02]  /*7750*/  ISETP.GE.AND P4, PT, R122, UR22, PT ;  /* 0x000000167a007c0c */ /* 0x000fc4000bf86270 */
[--C-:B------:R-:W-:Y:S02]  /*7760*/  SHF.R.U32.HI R122, RZ, 0x7, R123.reuse ;  /* 0x00000007ff7a7819 */ /* 0x100fe4000001167b */
[----:B------:R-:W-:Y:S02]  /*7770*/  SHF.R.U32.HI R123, RZ, 0x7, R123 ;  /* 0x00000007ff7b7819 */ /* 0x000fe4000001167b */
[----:B------:R-:W-:Y:S02]  /*7780*/  IADD3.X R96, PT, PT, R96, UR25, RZ, P6, !PT ;  /* 0x0000001960607c10 */ /* 0x000fe4000b7fe4ff */
[----:B------:R-:W-:Y:S02]  /*7790*/  IADD3.X R66, PT, PT, R66, UR25, RZ, P1, !PT ;  /* 0x0000001942427c10 */ /* 0x000fe40008ffe4ff */
[----:B------:R-:W-:Y:S02]  /*77a0*/  IADD3 R93, P6, PT, R93, UR11, RZ ;  /* 0x0000000b5d5d7c10 */ /* 0x000fe4000ffde0ff */
[----:B------:R-:W-:-:S02]  /*77b0*/  IADD3 R63, P1, PT, R63, UR11, RZ ;  /* 0x0000000b3f3f7c10 */ /* 0x000fc4000ff3e0ff */
[----:B------:R-:W-:Y:S02]  /*77c0*/  IADD3.X R34, PT, PT, R34, UR25, RZ, P3, !PT ;  /* 0x0000001922227c10 */ /* 0x000fe40009ffe4ff */
[----:B------:R-:W-:Y:S02]  /*77d0*/  IADD3 R31, P3, PT, R31, UR11, RZ ;  /* 0x0000000b1f1f7c10 */ /* 0x000fe4000ff7e0ff */
[----:B------:R-:W-:Y:S02]  /*77e0*/  SGXT.U32 R123, R123, 0x1 ;  /* 0x000000017b7b781a */ /* 0x000fe40000000000 */
[----:B------:R-:W-:Y:S02]  /*77f0*/  SGXT.U32 R122, R122, 0x1 ;  /* 0x000000017a7a781a */ /* 0x000fe40000000000 */
[----:B------:R-:W-:Y:S02]  /*7800*/  IADD3.X R94, PT, PT, R94, UR25, RZ, P6, !PT ;  /* 0x000000195e5e7c10 */ /* 0x000fe4000b7fe4ff */
[----:B------:R-:W-:-:S02]  /*7810*/  IADD3.X R65, PT, PT, R65, UR25, RZ, P1, !PT ;  /* 0x0000001941417c10 */ /* 0x000fc40008ffe4ff */
[----:B------:R-:W-:Y:S02]  /*7820*/  IADD3 R91, P6, PT, R91, UR11, RZ ;  /* 0x0000000b5b5b7c10 */ /* 0x000fe4000ffde0ff */
[----:B------:R-:W-:Y:S02]  /*7830*/  IADD3 R61, P1, PT, R61, UR11, RZ ;  /* 0x0000000b3d3d7c10 */ /* 0x000fe4000ff3e0ff */
[----:B------:R-:W-:Y:S02]  /*7840*/  IADD3.X R33, PT, PT, R33, UR25, RZ, P3, !PT ;  /* 0x0000001921217c10 */ /* 0x000fe40009ffe4ff */
[----:B------:R-:W-:Y:S02]  /*7850*/  LOP3.LUT R123, R123, 0x4, RZ, 0xfc, !PT ;  /* 0x000000047b7b7812 */ /* 0x000fe400078efcff */
[----:B------:R-:W-:Y:S02]  /*7860*/  LOP3.LUT R122, R122, 0x6, RZ, 0xfc, !PT ;  /* 0x000000067a7a7812 */ /* 0x000fe400078efcff */
[----:B------:R-:W-:-:S02]  /*7870*/  IADD3 R0, P3, PT, R0, UR11, RZ ;  /* 0x0000000b00007c10 */ /* 0x000fc4000ff7e0ff */
[----:B------:R-:W-:Y:S02]  /*7880*/  IADD3.X R92, PT, PT, R92, UR25, RZ, P6, !PT ;  /* 0x000000195c5c7c10 */ /* 0x000fe4000b7fe4ff */
[----:B------:R-:W-:Y:S02]  /*7890*/  IADD3.X R62, PT, PT, R62, UR25, RZ, P1, !PT ;  /* 0x000000193e3e7c10 */ /* 0x000fe40008ffe4ff */
[----:B------:R-:W-:Y:S02]  /*78a0*/  ISETP.GE.AND P6, PT, R123, UR22, PT ;  /* 0x000000167b007c0c */ /* 0x000fe4000bfc6270 */
[----:B------:R-:W-:Y:S02]  /*78b0*/  ISETP.GE.AND P1, PT, R122, UR22, PT ;  /* 0x000000167a007c0c */ /* 0x000fe4000bf26270 */
[----:B------:R-:W-:Y:S01]  /*78c0*/  IADD3.X R3, PT, PT, R3, UR25, RZ, P3, !PT ;  /* 0x0000001903037c10 */ /* 0x000fe20009ffe4ff */
[----:B0-----:R-:W-:Y:S10]  /*78d0*/  @!P5 BRA `(.L_x_8) ;  /* 0x0000004800acd947 */ /* 0x001ff40003800000 */
.L_x_16:
[----:B------:R-:W0:Y:S01]  /*78e0*/  S2R R127, SR_TID.X ;  /* 0x00000000007f7919 */ /* 0x000e220000002100 */
[----:B------:R-:W-:Y:S02]  /*78f0*/  @!P0 IMAD.MOV.U32 R122, RZ, RZ, R0 ;  /* 0x000000ffff7a8224 */ /* 0x000fe400078e0000 */
[----:B------:R-:W-:Y:S01]  /*7900*/  @!P0 IMAD.MOV.U32 R123, RZ, RZ, R3 ;  /* 0x000000ffff7b8224 */ /* 0x000fe200078e0003 */
[----:B------:R-:W-:Y:S04]  /*7910*/  STL [R1+0xa8], R0 ;  /* 0x0000a80001007387 */ /* 0x000fe80000100800 */
[----:B------:R1:W2:Y:S01]  /*7920*/  @!P0 LDG.E.U8 R136, desc[UR20][R122.64] ;  /* 0x000000147a888981 */ /* 0x0002a2000c1e1100 */
[----:B------:R-:W-:-:S03]  /*7930*/  PRMT R126, RZ, 0x7610, R126 ;  /* 0x00007610ff7e7816 */ /* 0x000fc6000000007e */
[----:B------:R-:W-:Y:S01]  /*7940*/  STL [R1+0xa4], R3 ;  /* 0x0000a40301007387 */ /* 0x000fe20000100800 */
[----:B-1----:R-:W-:Y:S02]  /*7950*/  @!P4 IMAD.MOV.U32 R122, RZ, RZ, R31 ;  /* 0x000000ffff7ac224 */ /* 0x002fe400078e001f */
[----:B------:R-:W-:-:S05]  /*7960*/  @!P4 IMAD.MOV.U32 R123, RZ, RZ, R33 ;  /* 0x000000ffff7bc224 */ /* 0x000fca00078e0021 */
[----:B------:R1:W3:Y:S02]  /*7970*/  @!P4 LDG.E.U8 R236, desc[UR20][R122.64] ;  /* 0x000000147aecc981 */ /* 0x0002e4000c1e1100 */
[----:B-1----:R-:W1:Y:S01]  /*7980*/  S2R R123, SR_TID.X ;  /* 0x00000000007b7919 */ /* 0x002e620000002100 */
[----:B0-----:R-:W-:-:S04]  /*7990*/  SHF.R.U32.HI R127, RZ, 0x7, R127 ;  /* 0x00000007ff7f7819 */ /* 0x001fc8000001167f */
[----:B------:R-:W-:-:S04]  /*79a0*/  SGXT.U32 R127, R127, 0x1 ;  /* 0x000000017f7f781a */ /* 0x000fc80000000000 */
[----:B------:R-:W-:-:S04]  /*79b0*/  LOP3.LUT R127, R127, 0x8, RZ, 0xfc, !PT ;  /* 0x000000087f7f7812 */ /* 0x000fc800078efcff */
[----:B------:R-:W-:Y:S01]  /*79c0*/  ISETP.GE.AND P4, PT, R127, UR22, PT ;  /* 0x000000167f007c0c */ /* 0x000fe2000bf86270 */
[----:B------:R-:W-:Y:S01]  /*79d0*/  @!P6 IMAD.MOV.U32 R122, RZ, RZ, R61 ;  /* 0x000000ffff7ae224 */ /* 0x000fe200078e003d */
[--C-:B-1----:R-:W-:Y:S02]  /*79e0*/  SHF.R.U32.HI R127, RZ, 0x7, R123.reuse ;  /* 0x00000007ff7f7819 */ /* 0x102fe4000001167b */
[----:B------:R-:W-:-:S04]  /*79f0*/  SHF.R.U32.HI R123, RZ, 0x7, R123 ;  /* 0x00000007ff7b7819 */ /* 0x000fc8000001167b */
[----:B------:R-:W-:-:S04]  /*7a00*/  SGXT.U32 R123, R123, 0x1 ;  /* 0x000000017b7b781a */ /* 0x000fc80000000000 */
[----:B------:R-:W-:-:S04]  /*7a10*/  LOP3.LUT R123, R123, 0xa, RZ, 0xfc, !PT ;  /* 0x0000000a7b7b7812 */ /* 0x000fc800078efcff */
[----:B------:R-:W-:Y:S01]  /*7a20*/  ISETP.GE.AND P3, PT, R123, UR22, PT ;  /* 0x000000167b007c0c */ /* 0x000fe2000bf66270 */
[----:B------:R-:W-:-:S05]  /*7a30*/  @!P6 IMAD.MOV.U32 R123, RZ, RZ, R62 ;  /* 0x000000ffff7be224 */ /* 0x000fca00078e003e */
[----:B------:R0:W4:Y:S01]  /*7a40*/  @!P6 LDG.E.U8 R126, desc[UR20][R122.64] ;  /* 0x000000147a7ee981 */ /* 0x000122000c1e1100 */
[----:B------:R-:W-:-:S04]  /*7a50*/  SGXT.U32 R127, R127, 0x1 ;  /* 0x000000017f7f781a */ /* 0x000fc80000000000 */
[----:B------:R-:W-:-:S04]  /*7a60*/  LOP3.LUT R127, R127, 0xc, RZ, 0xfc, !PT ;  /* 0x0000000c7f7f7812 */ /* 0x000fc800078efcff */
[----:B------:R-:W-:Y:S02]  /*7a70*/  ISETP.GE.AND P0, PT, R127, UR22, PT ;  /* 0x000000167f007c0c */ /* 0x000fe4000bf06270 */
[----:B------:R-:W1:Y:S01]  /*7a80*/  S2R R127, SR_TID.X ;  /* 0x00000000007f7919 */ /* 0x000e620000002100 */
[----:B------:R0:W-:Y:S04]  /*7a90*/  STL [R1+0xb0], R31 ;  /* 0x0000b01f01007387 */ /* 0x0001e80000100800 */
[----:B------:R-:W-:Y:S04]  /*7aa0*/  STL [R1+0xac], R33 ;  /* 0x0000ac2101007387 */ /* 0x000fe80000100800 */
[----:B------:R-:W-:Y:S04]  /*7ab0*/  STL [R1+0xb8], R61 ;  /* 0x0000b83d01007387 */ /* 0x000fe80000100800 */
[----:B------:R-:W-:Y:S04]  /*7ac0*/  STL [R1+0xb4], R62 ;  /* 0x0000b43e01007387 */ /* 0x000fe80000100800 */
[----:B------:R-:W-:Y:S04]  /*7ad0*/  STL [R1+0xc0], R91 ;  /* 0x0000c05b01007387 */ /* 0x000fe80000100800 */
[----:B------:R1:W-:Y:S01]  /*7ae0*/  STL [R1+0xbc], R92 ;  /* 0x0000bc5c01007387 */ /* 0x0003e20000100800 */
[----:B0-----:R-:W-:Y:S01]  /*7af0*/  PRMT R31, RZ, 0x7610, R31 ;  /* 0x00007610ff1f7816 */ /* 0x001fe2000000001f */
[----:B------:R-:W-:-:S02]  /*7b00*/  @!P1 IMAD.MOV.U32 R122, RZ, RZ, R91 ;  /* 0x000000ffff7a9224 */ /* 0x000fc400078e005b */
[----:B------:R-:W-:-:S05]  /*7b10*/  @!P1 IMAD.MOV.U32 R123, RZ, RZ, R92 ;  /* 0x000000ffff7b9224 */ /* 0x000fca00078e005c */
[----:B------:R0:W2:Y:S01]  /*7b20*/  @!P1 LDG.E.U8 R31, desc[UR20][R122.64] ;  /* 0x000000147a1f9981 */ /* 0x0000a2000c1e1100 */
[----:B------:R-:W-:Y:S02]  /*7b30*/  PRMT R135, RZ, 0x7610, R135 ;  /* 0x00007610ff877816 */ /* 0x000fe40000000087 */
[----:B------:R-:W-:Y:S01]  /*7b40*/  PRMT R238, RZ, 0x7610, R238 ;  /* 0x00007610ffee7816 */ /* 0x000fe200000000ee */
[----:B0-----:R-:W-:Y:S02]  /*7b50*/  @!P4 IMAD.MOV.U32 R122, RZ, RZ, R2 ;  /* 0x000000ffff7ac224 */ /* 0x001fe400078e0002 */
[----:B------:R-:W-:-:S05]  /*7b60*/  @!P4 IMAD.MOV.U32 R123, RZ, RZ, R4 ;  /* 0x000000ffff7bc224 */ /* 0x000fca00078e0004 */
[----:B------:R0:W2:Y:S01]  /*7b70*/  @!P4 LDG.E.U8 R135, desc[UR20][R122.64] ;  /* 0x000000147a87c981 */ /* 0x0000a2000c1e1100 */
[----:B-1----:R-:W-:Y:S01]  /*7b80*/  PRMT R92, RZ, 0x7610, R92 ;  /* 0x00007610ff5c7816 */ /* 0x002fe2000000005c */
[----:B0-----:R-:W-:Y:S02]  /*7b90*/  @!P3 IMAD.MOV.U32 R122, RZ, RZ, R32 ;  /* 0x000000ffff7ab224 */ /* 0x001fe400078e0020 */
[----:B------:R-:W-:-:S05]  /*7ba0*/  @!P3 IMAD.MOV.U32 R123, RZ, RZ, R34 ;  /* 0x000000ffff7bb224 */ /* 0x000fca00078e0022 */
[----:B------:R0:W2:Y:S02]  /*7bb0*/  @!P3 LDG.E.U8 R238, desc[UR20][R122.64] ;  /* 0x000000147aeeb981 */ /* 0x0000a4000c1e1100 */
[----:B0-----:R-:W-:Y:S02]  /*7bc0*/  @!P0 IMAD.MOV.U32 R122, RZ, RZ, R63 ;  /* 0x000000ffff7a8224 */ /* 0x001fe400078e003f */
[----:B------:R-:W-:-:S05]  /*7bd0*/  @!P0 IMAD.MOV.U32 R123, RZ, RZ, R65 ;  /* 0x000000ffff7b8224 */ /* 0x000fca00078e0041 */
[----:B------:R0:W2:Y:S01]  /*7be0*/  @!P0 LDG.E.U8 R92, desc[UR20][R122.64] ;  /* 0x000000147a5c8981 */ /* 0x0000a2000c1e1100 */
[----:B------:R-:W-:Y:S02]  /*7bf0*/  PRMT R33, RZ, 0x7610, R33 ;  /* 0x00007610ff217816 */ /* 0x000fe40000000021 */
[----:B------:R-:W-:Y:S02]  /*7c00*/  PRMT R134, RZ, 0x7610, R134 ;  /* 0x00007610ff867816 */ /* 0x000fe40000000086 */
[----:B------:R-:W-:Y:S02]  /*7c10*/  PRMT R167, RZ, 0x7610, R167 ;  /* 0x00007610ffa77816 */ /* 0x000fe400000000a7 */
[----:B------:R-:W-:Y:S01]  /*7c20*/  PRMT R61, RZ, 0x7610, R61 ;  /* 0x00007610ff3d7816 */ /* 0x000fe2000000003d */
[----:B----4-:R1:W-:Y:S02]  /*7c30*/  STL [R1+0x1c], R126 ;  /* 0x00001c7e01007387 */ /* 0x0103e40000100800 */
[----:B-1----:R-:W-:-:S04]  /*7c40*/  SHF.R.U32.HI R126, RZ, 0x7, R127 ;  /* 0x00000007ff7e7819 */ /* 0x002fc8000001167f */
[----:B------:R-:W-:-:S04]  /*7c50*/  SGXT.U32 R126, R126, 0x1 ;  /* 0x000000017e7e781a */ /* 0x000fc80000000000 */
[----:B------:R-:W-:Y:S02]  /*7c60*/  LOP3.LUT R126, R126, 0x10, RZ, 0xfc, !PT ;  /* 0x000000107e7e7812 */ /* 0x000fe400078efcff */
[----:B------:R-:W-:Y:S02]  /*7c70*/  SHF.R.U32.HI R127, RZ, 0x7, R127 ;  /* 0x00000007ff7f7819 */ /* 0x000fe4000001167f */
[----:B------:R-:W-:Y:S02]  /*7c80*/  ISETP.GE.AND P5, PT, R126, UR22, PT ;  /* 0x000000167e007c0c */ /* 0x000fe4000bfa6270 */
[----:B------:R-:W1:Y:S01]  /*7c90*/  S2R R126, SR_TID.X ;  /* 0x00000000007e7919 */ /* 0x000e620000002100 */
[----:B------:R-:W-:-:S04]  /*7ca0*/  SGXT.U32 R127, R127, 0x1 ;  /* 0x000000017f7f781a */ /* 0x000fc80000000000 */
[----:B------:R-:W-:-:S04]  /*7cb0*/  LOP3.LUT R127, R127, 0xe, RZ, 0xfc, !PT ;  /* 0x0000000e7f7f7812 */ /* 0x000fc800078efcff */
[----:B------:R-:W-:Y:S02]  /*7cc0*/  ISETP.GE.AND P1, PT, R127, UR22, PT ;  /* 0x000000167f007c0c */ /* 0x000fe4000bf26270 */
[----:B------:R-:W4:Y:S01]  /*7cd0*/  S2R R127, SR_TID.X ;  /* 0x00000000007f7919 */ /* 0x000f220000002100 */
[----:B-1----:R-:W-:-:S04]  /*7ce0*/  SHF.R.U32.HI R126, RZ, 0x7, R126 ;  /* 0x00000007ff7e7819 */ /* 0x002fc8000001167e */
[----:B------:R-:W-:-:S04]  /*7cf0*/  SGXT.U32 R126, R126, 0x1 ;  /* 0x000000017e7e781a */ /* 0x000fc80000000000 */
[----:B------:R-:W-:-:S04]  /*7d00*/  LOP3.LUT R126, R126, 0x12, RZ, 0xfc, !PT ;  /* 0x000000127e7e7812 */ /* 0x000fc800078efcff */
[----:B------:R-:W-:Y:S02]  /*7d10*/  ISETP.GE.AND P4, PT, R126, UR22, PT ;  /* 0x000000167e007c0c */ /* 0x000fe4000bf86270 */
[----:B----4-:R-:W-:-:S04]  /*7d20*/  SHF.R.U32.HI R126, RZ, 0x7, R127 ;  /* 0x00000007ff7e7819 */ /* 0x010fc8000001167f */
[----:B------:R-:W-:-:S04]  /*7d30*/  SGXT.U32 R126, R126, 0x1 ;  /* 0x000000017e7e781a */ /* 0x000fc80000000000 */
[----:B------:R-:W-:-:S04]  /*7d40*/  LOP3.LUT R126, R126, 0x16, RZ, 0xfc, !PT ;  /* 0x000000167e7e7812 */ /* 0x000fc800078efcff */
[----:B------:R-:W-:Y:S02]  /*7d50*/  ISETP.GE.AND P0, PT, R126, UR22, PT ;  /* 0x000000167e007c0c */ /* 0x000fe4000bf06270 */
[----:B------:R-:W1:Y:S01]  /*7d60*/  S2R R126, SR_TID.X ;  /* 0x00000000007e7919 */ /* 0x000e620000002100 */
[----:B0-----:R-:W-:Y:S02]  /*7d70*/  @!P1 IMAD.MOV.U32 R122, RZ, RZ, R93 ;  /* 0x000000ffff7a9224 */ /* 0x001fe400078e005d */
[----:B------:R-:W-:-:S05]  /*7d80*/  @!P1 IMAD.MOV.U32 R123, RZ, RZ, R94 ;  /* 0x000000ffff7b9224 */ /* 0x000fca00078e005e */
[----:B------:R0:W4:Y:S01]  /*7d90*/  @!P1 LDG.E.U8 R33, desc[UR20][R122.64] ;  /* 0x000000147a219981 */ /* 0x000122000c1e1100 */
[--C-:B-1----:R-:W-:Y:S02]  /*7da0*/  SHF.R.U32.HI R91, RZ, 0x7, R126.reuse ;  /* 0x00000007ff5b7819 */ /* 0x102fe4000001167e */
[----:B------:R-:W-:-:S04]  /*7db0*/  SHF.R.U32.HI R126, RZ, 0x7, R126 ;  /* 0x00000007ff7e7819 */ /* 0x000fc8000001167e */
[----:B------:R-:W-:-:S04]  /*7dc0*/  SGXT.U32 R126, R126, 0x1 ;  /* 0x000000017e7e781a */ /* 0x000fc80000000000 */
[----:B------:R-:W-:-:S04]  /*7dd0*/  LOP3.LUT R126, R126, 0x18, RZ, 0xfc, !PT ;  /* 0x000000187e7e7812 */ /* 0x000fc800078efcff */
[----:B------:R-:W-:Y:S02]  /*7de0*/  ISETP.GE.AND P1, PT, R126, UR22, PT ;  /* 0x000000167e007c0c */ /* 0x000fe4000bf26270 */
[----:B------:R-:W1:Y:S01]  /*7df0*/  S2R R126, SR_TID.X ;  /* 0x00000000007e7919 */ /* 0x000e620000002100 */
[----:B------:R-:W-:Y:S01]  /*7e00*/  SGXT.U32 R91, R91, 0x1 ;  /* 0x000000015b5b781a */ /* 0x000fe20000000000 */
[----:B0-----:R-:W-:Y:S02]  /*7e10*/  @!P5 IMAD.MOV.U32 R122, RZ, RZ, R5 ;  /* 0x000000ffff7ad224 */ /* 0x001fe400078e0005 */
[----:B------:R-:W-:Y:S01]  /*7e20*/  @!P5 IMAD.MOV.U32 R123, RZ, RZ, R7 ;  /* 0x000000ffff7bd224 */ /* 0x000fe200078e0007 */
[----:B------:R-:W-:Y:S02]  /*7e30*/  LOP3.LUT R91, R91, 0x1a, RZ, 0xfc, !PT ;  /* 0x0000001a5b5b7812 */ /* 0x000fe400078efcff */
[----:B------:R-:W-:Y:S02]  /*7e40*/  SHF.R.U32.HI R127, RZ, 0x7, R127 ;  /* 0x00000007ff7f7819 */ /* 0x000fe4000001167f */
[----:B------:R0:W2:Y:S01]  /*7e50*/  @!P5 LDG.E.U8 R134, desc[UR20][R122.64] ;  /* 0x000000147a86d981 */ /* 0x0000a2000c1e1100 */
[----:B------:R-:W-:-:S02]  /*7e60*/  ISETP.GE.AND P5, PT, R91, UR22, PT ;  /* 0x000000165b007c0c */ /* 0x000fc4000bfa6270 */
[----:B------:R-:W-:-:S04]  /*7e70*/  SGXT.U32 R127, R127, 0x1 ;  /* 0x000000017f7f781a */ /* 0x000fc80000000000 */
[----:B------:R-:W-:Y:S01]  /*7e80*/  LOP3.LUT R127, R127, 0x14, RZ, 0xfc, !PT ;  /* 0x000000147f7f7812 */ /* 0x000fe200078efcff */
[----:B0-----:R-:W-:Y:S02]  /*7e90*/  @!P4 IMAD.MOV.U32 R122, RZ, RZ, R35 ;  /* 0x000000ffff7ac224 */ /* 0x001fe400078e0023 */
[----:B------:R-:W-:Y:S01]  /*7ea0*/  @!P4 IMAD.MOV.U32 R123, RZ, RZ, R36 ;  /* 0x000000ffff7bc224 */ /* 0x000fe200078e0024 */
[----:B------:R-:W-:-:S04]  /*7eb0*/  ISETP.GE.AND P3, PT, R127, UR22, PT ;  /* 0x000000167f007c0c */ /* 0x000fc8000bf66270 */
[----:B------:R0:W2:Y:S01]  /*7ec0*/  @!P4 LDG.E.U8 R167, desc[UR20][R122.64] ;  /* 0x000000147aa7c981 */ /* 0x0000a2000c1e1100 */
[----:B-1----:R-:W-:-:S04]  /*7ed0*/  SHF.R.U32.HI R91, RZ, 0x7, R126 ;  /* 0x00000007ff5b7819 */ /* 0x002fc8000001167e */
[----:B------:R-:W-:-:S04]  /*7ee0*/  SGXT.U32 R91, R91, 0x1 ;  /* 0x000000015b5b781a */ /* 0x000fc80000000000 */
[----:B------:R-:W-:-:S04]  /*7ef0*/  LOP3.LUT R91, R91, 0x1c, RZ, 0xfc, !PT ;  /* 0x0000001c5b5b7812 */ /* 0x000fc800078efcff */
[----:B------:R-:W-:Y:S02]  /*7f00*/  ISETP.GE.AND P4, PT, R91, UR22, PT ;  /* 0x000000165b007c0c */ /* 0x000fe4000bf86270 */
[--C-:B------:R-:W-:Y:S02]  /*7f10*/  SHF.R.U32.HI R91, RZ, 0x7, R126.reuse ;  /* 0x00000007ff5b7819 */ /* 0x100fe4000001167e */
[----:B------:R-:W-:Y:S01]  /*7f20*/  SHF.R.U32.HI R126, RZ, 0x7, R126 ;  /* 0x00000007ff7e7819 */ /* 0x000fe2000001167e */
[----:B0-----:R-:W-:-:S03]  /*7f30*/  @!P3 IMAD.MOV.U32 R122, RZ, RZ, R64 ;  /* 0x000000ffff7ab224 */ /* 0x001fc600078e0040 */
[----:B------:R-:W-:Y:S01]  /*7f40*/  SGXT.U32 R126, R126, 0x1 ;  /* 0x000000017e7e781a */ /* 0x000fe20000000000 */
[----:B------:R-:W-:-:S03]  /*7f50*/  @!P3 IMAD.MOV.U32 R123, RZ, RZ, R66 ;  /* 0x000000ffff7bb224 */ /* 0x000fc600078e0042 */
[----:B------:R-:W-:Y:S02]  /*7f60*/  LOP3.LUT R126, R126, 0x1e, RZ, 0xfc, !PT ;  /* 0x0000001e7e7e7812 */ /* 0x000fe400078efcff */
[----:B------:R0:W2:Y:S02]  /*7f70*/  @!P3 LDG.E.U8 R61, desc[UR20][R122.64] ;  /* 0x000000147a3db981 */ /* 0x0000a4000c1e1100 */
[----:B------:R-:W-:Y:S02]  /*7f80*/  ISETP.GE.AND P3, PT, R126, UR22, PT ;  /* 0x000000167e007c0c */ /* 0x000fe4000bf66270 */
[----:B------:R-:W1:Y:S01]  /*7f90*/  S2R R126, SR_TID.X ;  /* 0x00000000007e7919 */ /* 0x000e620000002100 */
[----:B------:R-:W-:Y:S02]  /*7fa0*/  SGXT.U32 R91, R91, 0x1 ;  /* 0x000000015b5b781a */ /* 0x000fe40000000000 */
[----:B------:R-:W-:Y:S01]  /*7fb0*/  PRMT R0, RZ, 0x7610, R0 ;  /* 0x00007610ff007816 */ /* 0x000fe20000000000 */
[----:B0-----:R-:W-:-:S02]  /*7fc0*/  @!P0 IMAD.MOV.U32 R122, RZ, RZ, R95 ;  /* 0x000000ffff7a8224 */ /* 0x001fc400078e005f */
[----:B------:R-:W-:Y:S01]  /*7fd0*/  @!P0 IMAD.MOV.U32 R123, RZ, RZ, R96 ;  /* 0x000000ffff7b8224 */ /* 0x000fe200078e0060 */
[----:B------:R-:W-:-:S04]  /*7fe0*/  LOP3.LUT R91, R91, 0x20, RZ, 0xfc, !PT ;  /* 0x000000205b5b7812 */ /* 0x000fc800078efcff */
[----:B------:R0:W2:Y:S01]  /*7ff0*/  @!P0 LDG.E.U8 R0, desc[UR20][R122.64] ;  /* 0x000000147a008981 */ /* 0x0000a2000c1e1100 */
[----:B------:R-:W-:Y:S02]  /*8000*/  ISETP.GE.AND P0, PT, R91, UR22, PT ;  /* 0x000000165b007c0c */ /* 0x000fe4000bf06270 */
[----:B------:R-:W-:Y:S01]  /*8010*/  PRMT R133, RZ, 0x7610, R133 ;  /* 0x00007610ff857816 */ /* 0x000fe20000000085 */
[----:B0-----:R-:W-:Y:S01]  /*8020*/  @!P1 IMAD.MOV.U32 R122, RZ, RZ, R6 ;  /* 0x000000ffff7a9224 */ /* 0x001fe200078e0006 */
[--C-:B-1----:R-:W-:Y:S02]  /*8030*/  SHF.R.U32.HI R91, RZ, 0x7, R126.reuse ;  /* 0x00000007ff5b7819 */ /* 0x102fe4000001167e */
[----:B------:R-:W-:Y:S01]  /*8040*/  SHF.R.U32.HI R126, RZ, 0x7, R126 ;  /* 0x00000007ff7e7819 */ /* 0x000fe2000001167e */
[----:B------:R-:W-:-:S03]  /*8050*/  @!P1 IMAD.MOV.U32 R123, RZ, RZ, R8 ;  /* 0x000000ffff7b9224 */ /* 0x000fc600078e0008 */
[----:B------:R-:W-:Y:S02]  /*8060*/  SGXT.U32 R126, R126, 0x1 ;  /* 0x000000017e7e781a */ /* 0x000fe40000000000 */
[----:B------:R0:W2:Y:S02]  /*8070*/  @!P1 LDG.E.U8 R133, desc[UR20][R122.64] ;  /* 0x000000147a859981 */ /* 0x0000a4000c1e1100 */
[----:B------:R-:W-:-:S04]  /*8080*/  LOP3.LUT R126, R126, 0x22, RZ, 0xfc, !PT ;  /* 0x000000227e7e7812 */ /* 0x000fc800078efcff */
[----:B------:R-:W-:Y:S02]  /*8090*/  ISETP.GE.AND P1, PT, R126, UR22, PT ;  /* 0x000000167e007c0c */ /* 0x000fe4000bf26270 */
[----:B------:R-:W1:Y:S01]  /*80a0*/  S2R R126, SR_TID.X ;  /* 0x00000000007e7919 */ /* 0x000e620000002100 */
[----:B------:R-:W-:Y:S01]  /*80b0*/  SGXT.U32 R91, R91, 0x1 ;  /* 0x000000015b5b781a */ /* 0x000fe20000000000 */
[----:B0-----:R-:W-:Y:S01]  /*80c0*/  @!P5 IMAD.MOV.U32 R122, RZ, RZ, R37 ;  /* 0x000000ffff7ad224 */ /* 0x001fe200078e0025 */
[----:B------:R-:W-:Y:S01]  /*80d0*/  PRMT R161, RZ, 0x7610, R161 ;  /* 0x00007610ffa17816 */ /* 0x000fe200000000a1 */
[----:B------:R-:W-:Y:S01]  /*80e0*/  @!P5 IMAD.MOV.U32 R123, RZ, RZ, R39 ;  /* 0x000000ffff7bd224 */ /* 0x000fe200078e0027 */
[----:B------:R-:W-:-:S04]  /*80f0*/  LOP3.LUT R91, R91, 0x24, RZ, 0xfc, !PT ;  /* 0x000000245b5b7812 */ /* 0x000fc800078efcff */
[----:B------:R0:W2:Y:S01]  /*8100*/  @!P5 LDG.E.U8 R161, desc[UR20][R122.64] ;  /* 0x000000147aa1d981 */ /* 0x0000a2000c1e1100 */
[----:B------:R-:W-:Y:S02]  /*8110*/  ISETP.GE.AND P5, PT, R91, UR22, PT ;  /* 0x000000165b007c0c */ /* 0x000fe4000bfa6270 */
[----:B------:R-:W-:Y:S01]  /*8120*/  PRMT R62, RZ, 0x7610, R62 ;  /* 0x00007610ff3e7816 */ /* 0x000fe2000000003e */
[----:B0-----:R-:W-:Y:S02]  /*8130*/  @!P4 IMAD.MOV.U32 R122, RZ, RZ, R67 ;  /* 0x000000ffff7ac224 */ /* 0x001fe400078e0043 */
[----:B------:R-:W-:-:S05]  /*8140*/  @!P4 IMAD.MOV.U32 R123, RZ, RZ, R68 ;  /* 0x000000ffff7bc224 */ /* 0x000fca00078e0044 */
[----:B------:R0:W2:Y:S01]  /*8150*/  @!P4 LDG.E.U8 R62, desc[UR20][R122.64] ;  /* 0x000000147a3ec981 */ /* 0x0000a2000c1e1100 */
[----:B-1----:R-:W-:-:S04]  /*8160*/  SHF.R.U32.HI R91, RZ, 0x7, R126 ;  /* 0x00000007ff5b7819 */ /* 0x002fc8000001167e */
[----:B------:R-:W-:-:S04]  /*8170*/  SGXT.U32 R91, R91, 0x1 ;  /* 0x000000015b5b781a */ /* 0x000fc80000000000 */
[----:B------:R-:W-:-:S04]  /*8180*/  LOP3.LUT R91, R91, 0x26, RZ, 0xfc, !PT ;  /* 0x000000265b5b7812 */ /* 0x000fc800078efcff */
[----:B------:R-:W-:Y:S02]  /*8190*/  ISETP.GE.AND P4, PT, R91, UR22, PT ;  /* 0x000000165b007c0c */ /* 0x000fe4000bf86270 */
[--C-:B------:R-:W-:Y:S02]  /*81a0*/  SHF.R.U32.HI R91, RZ, 0x7, R126.reuse ;  /* 0x00000007ff5b7819 */ /* 0x100fe4000001167e */
[----:B------:R-:W-:Y:S01]  /*81b0*/  SHF.R.U32.HI R126, RZ, 0x7, R126 ;  /* 0x00000007ff7e7819 */ /* 0x000fe2000001167e */
[----:B0-----:R-:W-:Y:S01]  /*81c0*/  @!P3 IMAD.MOV.U32 R122, RZ, RZ, R97 ;  /* 0x000000ffff7ab224 */ /* 0x001fe200078e0061 */
[----:B------:R-:W-:Y:S02]  /*81d0*/  PRMT R3, RZ, 0x7610, R3 ;  /* 0x00007610ff037816 */ /* 0x000fe40000000003 */
        /* <DEDUP_REMOVED lines=30> */
[----:B------:R-:W-:-:S06]  /*83c0*/  PRMT R159, RZ, 0x7610, R159 ;  /* 0x00007610ff9f7816 */ /* 0x000fcc000000009f */
[----:B------:R-:W2:Y:S01]  /*83d0*/  @!P4 LDG.E.U8 R159, desc[UR20][R100.64] ;  /* 0x00000014649fc981 */ /* 0x000ea2000c1e1100 */
        /* <DEDUP_REMOVED lines=18> */
[----:B------:R-:W-:Y:S02]  /*8500*/  LOP3.LUT R91, R91, 0x40, RZ, 0xfc, !PT ;  /* 0x000000405b5b7812 */ /* 0x000fe400078efcff */
[----:B------:R-:W-:Y:S02]  /*8510*/  PRMT R142, RZ, 0x7610, R142 ;  /* 0x00007610ff8e7816 */ /* 0x000fe4000000008e */
[----:B------:R0:W2:Y:S01]  /*8520*/  @!P0 LDG.E.U8 R125, desc[UR20][R122.64] ;  /* 0x000000147a7d8981 */ /* 0x0000a2000c1e1100 */
[----:B------:R-:W-:Y:S02]  /*8530*/  ISETP.GE.AND P0, PT, R91, UR22, PT ;  /* 0x000000165b007c0c */ /* 0x000fe4000bf06270 */
[----:B------:R-:W-:Y:S01]  /*8540*/  PRMT R139, RZ, 0x7610, R139 ;  /* 0x00007610ff8b7816 */ /* 0x000fe2000000008b */
[----:B0-----:R-:W-:Y:S02]  /*8550*/  @!P1 IMAD.MOV.U32 R122, RZ, RZ, R13 ;  /* 0x000000ffff7a9224 */ /* 0x001fe400078e000d */
[----:B------:R-:W-:-:S05]  /*8560*/  @!P1 IMAD.MOV.U32 R123, RZ, RZ, R15 ;  /* 0x000000ffff7b9224 */ /* 0x000fca00078e000f */
[----:B------:R0:W2:Y:S01]  /*8570*/  @!P1 LDG.E.U8 R142, desc[UR20][R122.64] ;  /* 0x000000147a8e9981 */ /* 0x0000a2000c1e1100 */
[--C-:B-1----:R-:W-:Y:S02]  /*8580*/  SHF.R.U32.HI R91, RZ, 0x7, R126.reuse ;  /* 0x00000007ff5b7819 */ /* 0x102fe4000001167e */
[----:B------:R-:W-:Y:S02]  /*8590*/  SHF.R.U32.HI R126, RZ, 0x7, R126 ;  /* 0x00000007ff7e7819 */ /* 0x000fe4000001167e */
[----:B------:R-:W-:Y:S02]  /*85a0*/  SGXT.U32 R91, R91, 0x1 ;  /* 0x000000015b5b781a */ /* 0x000fe40000000000 */
[----:B------:R-:W-:Y:S01]  /*85b0*/  SGXT.U32 R126, R126, 0x1 ;  /* 0x000000017e7e781a */ /* 0x000fe20000000000 */
[----:B0-----:R-:W-:Y:S01]  /*85c0*/  @!P5 IMAD.MOV.U32 R122, RZ, RZ, R14 ;  /* 0x000000ffff7ad224 */ /* 0x001fe200078e000e */
[----:B------:R-:W-:Y:S01]  /*85d0*/  LOP3.LUT R91, R91, 0x50, RZ, 0xfc, !PT ;  /* 0x000000505b5b7812 */ /* 0x000fe200078efcff */
[----:B------:R-:W-:Y:S01]  /*85e0*/  @!P5 IMAD.MOV.U32 R123, RZ, RZ, R16 ;  /* 0x000000ffff7bd224 */ /* 0x000fe200078e0010 */
[----:B------:R-:W-:Y:S01]  /*85f0*/  LOP3.LUT R126, R126, 0x48, RZ, 0xfc, !PT ;  /* 0x000000487e7e7812 */ /* 0x000fe200078efcff */
[----:B------:R-:W-:-:S03]  /*8600*/  @!P4 IMAD.MOV.U32 R127, RZ, RZ, R72 ;  /* 0x000000ffff7fc224 */ /* 0x000fc600078e0048 */
[----:B------:R0:W2:Y:S01]  /*8610*/  @!P5 LDG.E.U8 R139, desc[UR20][R122.64] ;  /* 0x000000147a8bd981 */ /* 0x0000a2000c1e1100 */
[----:B------:R-:W-:Y:S02]  /*8620*/  ISETP.GE.AND P5, PT, R91, UR22, PT ;  /* 0x000000165b007c0c */ /* 0x000fe4000bfa6270 */
[----:B------:R-:W-:Y:S01]  /*8630*/  ISETP.GE.AND P1, PT, R126, UR22, PT ;  /* 0x000000167e007c0c */ /* 0x000fe2000bf26270 */
[----:B------:R-:W1:Y:S01]  /*8640*/  S2R R91, SR_TID.X ;  /* 0x00000000005b7919 */ /* 0x000e620000002100 */
[----:B------:R-:W-:Y:S01]  /*8650*/  @!P4 IMAD.MOV.U32 R126, RZ, RZ, R70 ;  /* 0x000000ffff7ec224 */ /* 0x000fe200078e0046 */
[----:B0-----:R-:W-:Y:S02]  /*8660*/  PRMT R123, RZ, 0x7610, R123 ;  /* 0x00007610ff7b7816 */ /* 0x001fe4000000007b */
[----:B------:R-:W-:-:S04]  /*8670*/  PRMT R141, RZ, 0x7610, R141 ;  /* 0x00007610ff8d7816 */ /* 0x000fc8000000008d */
[----:B------:R0:W2:Y:S02]  /*8680*/  @!P4 LDG.E.U8 R123, desc[UR20][R126.64] ;  /* 0x000000147e7bc981 */ /* 0x0000a4000c1e1100 */
[----:B0-----:R-:W-:Y:S02]  /*8690*/  @!P0 IMAD.MOV.U32 R126, RZ, RZ, R17 ;  /* 0x000000ffff7e8224 */ /* 0x001fe400078e0011 */
[----:B------:R-:W-:-:S05]  /*86a0*/  @!P0 IMAD.MOV.U32 R127, RZ, RZ, R19 ;  /* 0x000000ffff7f8224 */ /* 0x000fca00078e0013 */
[----:B------:R0:W2:Y:S02]  /*86b0*/  @!P0 LDG.E.U8 R141, desc[UR20][R126.64] ;  /* 0x000000147e8d8981 */ /* 0x0000a4000c1e1100 */
[----:B0-----:R-:W0:Y:S01]  /*86c0*/  S2R R127, SR_TID.X ;  /* 0x00000000007f7919 */ /* 0x001e220000002100 */
[----:B-1----:R-:W-:-:S04]  /*86d0*/  SHF.R.U32.HI R91, RZ, 0x7, R91 ;  /* 0x00000007ff5b7819 */ /* 0x002fc8000001165b */
[----:B------:R-:W-:-:S04]  /*86e0*/  SGXT.U32 R91, R91, 0x1 ;  /* 0x000000015b5b781a */ /* 0x000fc80000000000 */
[----:B------:R-:W-:-:S04]  /*86f0*/  LOP3.LUT R91, R91, 0x32, RZ, 0xfc, !PT ;  /* 0x000000325b5b7812 */ /* 0x000fc800078efcff */
[----:B------:R-:W-:Y:S02]  /*8700*/  ISETP.GE.AND P4, PT, R91, UR22, PT ;  /* 0x000000165b007c0c */ /* 0x000fe4000bf86270 */
[----:B------:R-:W-:Y:S01]  /*8710*/  PRMT R121, RZ, 0x7610, R121 ;  /* 0x00007610ff797816 */ /* 0x000fe20000000079 */
[----:B------:R-:W-:Y:S01]  /*8720*/  @!P1 IMAD.MOV.U32 R126, RZ, RZ, R18 ;  /* 0x000000ffff7e9224 */ /* 0x000fe200078e0012 */
[----:B------:R-:W-:-:S04]  /*8730*/  PRMT R147, RZ, 0x7610, R147 ;  /* 0x00007610ff937816 */ /* 0x000fc80000000093 */
[----:B------:R-:W2:Y:S01]  /*8740*/  @!P3 LDG.E.U8 R121, desc[UR20][R102.64] ;  /* 0x000000146679b981 */ /* 0x000ea2000c1e1100 */
[--C-:B0-----:R-:W-:Y:S02]  /*8750*/  SHF.R.U32.HI R91, RZ, 0x7, R127.reuse ;  /* 0x00000007ff5b7819 */ /* 0x101fe4000001167f */
[----:B------:R-:W-:-:S04]  /*8760*/  SHF.R.U32.HI R127, RZ, 0x7, R127 ;  /* 0x00000007ff7f7819 */ /* 0x000fc8000001167f */
[----:B------:R-:W-:-:S04]  /*8770*/  SGXT.U32 R127, R127, 0x1 ;  /* 0x000000017f7f781a */ /* 0x000fc80000000000 */
[----:B------:R-:W-:-:S04]  /*8780*/  LOP3.LUT R127, R127, 0x34, RZ, 0xfc, !PT ;  /* 0x000000347f7f7812 */ /* 0x000fc800078efcff */
[----:B------:R-:W-:Y:S01]  /*8790*/  ISETP.GE.AND P3, PT, R127, UR22, PT ;  /* 0x000000167f007c0c */ /* 0x000fe2000bf66270 */
[----:B------:R-:W-:Y:S01]  /*87a0*/  @!P1 IMAD.MOV.U32 R127, RZ, RZ, R20 ;  /* 0x000000ffff7f9224 */ /* 0x000fe200078e0014 */
[----:B------:R-:W-:Y:S02]  /*87b0*/  PRMT R143, RZ, 0x7610, R143 ;  /* 0x00007610ff8f7816 */ /* 0x000fe4000000008f */
[----:B------:R-:W-:Y:S02]  /*87c0*/  SGXT.U32 R91, R91, 0x1 ;  /* 0x000000015b5b781a */ /* 0x000fe40000000000 */
[----:B------:R0:W2:Y:S02]  /*87d0*/  @!P1 LDG.E.U8 R147, desc[UR20][R126.64] ;  /* 0x000000147e939981 */ /* 0x0000a4000c1e1100 */
[----:B------:R-:W-:Y:S01]  /*87e0*/  LOP3.LUT R91, R91, 0x58, RZ, 0xfc, !PT ;  /* 0x000000585b5b7812 */ /* 0x000fe200078efcff */
[----:B0-----:R-:W-:Y:S02]  /*87f0*/  @!P5 IMAD.MOV.U32 R126, RZ, RZ, R21 ;  /* 0x000000ffff7ed224 */ /* 0x001fe400078e0015 */
[----:B------:R-:W-:Y:S01]  /*8800*/  @!P5 IMAD.MOV.U32 R127, RZ, RZ, R23 ;  /* 0x000000ffff7fd224 */ /* 0x000fe200078e0017 */
[----:B------:R-:W-:-:S04]  /*8810*/  ISETP.GE.AND P0, PT, R91, UR22, PT ;  /* 0x000000165b007c0c */ /* 0x000fc8000bf06270 */
[----:B------:R0:W2:Y:S01]  /*8820*/  @!P5 LDG.E.U8 R143, desc[UR20][R126.64] ;  /* 0x000000147e8fd981 */ /* 0x0000a2000c1e1100 */
[----:B------:R-:W1:Y:S01]  /*8830*/  S2R R91, SR_TID.X ;  /* 0x00000000005b7919 */ /* 0x000e620000002100 */
[----:B0-----:R-:W0:Y:S01]  /*8840*/  S2R R127, SR_TID.X ;  /* 0x00000000007f7919 */ /* 0x001e220000002100 */
[----:B------:R-:W-:Y:S01]  /*8850*/  PRMT R124, RZ, 0x7610, R124 ;  /* 0x00007610ff7c7816 */ /* 0x000fe2000000007c */
[----:B------:R-:W-:Y:S01]  /*8860*/  @!P4 IMAD.MOV.U32 R126, RZ, RZ, R43 ;  /* 0x000000ffff7ec224 */ /* 0x000fe200078e002b */
[----:B------:R-:W-:Y:S02]  /*8870*/  PRMT R122, RZ, 0x7610, R122 ;  /* 0x00007610ff7a7816 */ /* 0x000fe4000000007a */
[----:B------:R-:W-:Y:S02]  /*8880*/  PRMT R146, RZ, 0x7610, R146 ;  /* 0x00007610ff927816 */ /* 0x000fe40000000092 */
[----:B-1----:R-:W-:Y:S02]  /*8890*/  SHF.R.U32.HI R91, RZ, 0x7, R91 ;  /* 0x00000007ff5b7819 */ /* 0x002fe4000001165b */
[----:B0-----:R-:W-:-:S04]  /*88a0*/  SHF.R.U32.HI R127, RZ, 0x7, R127 ;  /* 0x00000007ff7f7819 */ /* 0x001fc8000001167f */
[----:B------:R-:W-:Y:S02]  /*88b0*/  SGXT.U32 R127, R127, 0x1 ;  /* 0x000000017f7f781a */ /* 0x000fe40000000000 */
[----:B------:R-:W-:Y:S02]  /*88c0*/  SGXT.U32 R91, R91, 0x1 ;  /* 0x000000015b5b781a */ /* 0x000fe40000000000 */
[----:B------:R-:W-:Y:S02]  /*88d0*/  LOP3.LUT R127, R127, 0x36, RZ, 0xfc, !PT ;  /* 0x000000367f7f7812 */ /* 0x000fe400078efcff */
[----:B------:R-:W-:Y:S02]  /*88e0*/  LOP3.LUT R91, R91, 0x60, RZ, 0xfc, !PT ;  /* 0x000000605b5b7812 */ /* 0x000fe400078efcff */
[----:B------:R-:W-:Y:S01]  /*88f0*/  ISETP.GE.AND P1, PT, R127, UR22, PT ;  /* 0x000000167f007c0c */ /* 0x000fe2000bf26270 */
[----:B------:R-:W-:Y:S01]  /*8900*/  @!P4 IMAD.MOV.U32 R127, RZ, RZ, R45 ;  /* 0x000000ffff7fc224 */ /* 0x000fe200078e002d */
[----:B------:R-:W-:-:S02]  /*8910*/  ISETP.GE.AND P5, PT, R91, UR22, PT ;  /* 0x000000165b007c0c */ /* 0x000fc4000bfa6270 */
[----:B------:R-:W0:Y:S02]  /*8920*/  S2R R91, SR_TID.X ;  /* 0x00000000005b7919 */ /* 0x000e240000002100 */
[----:B------:R1:W2:Y:S02]  /*8930*/  @!P4 LDG.E.U8 R124, desc[UR20][R126.64] ;  /* 0x000000147e7cc981 */ /* 0x0002a4000c1e1100 */
[----:B-1----:R-:W-:Y:S02]  /*8940*/  @!P3 IMAD.MOV.U32 R126, RZ, RZ, R73 ;  /* 0x000000ffff7eb224 */ /* 0x002fe400078e0049 */
[----:B------:R-:W-:-:S05]  /*8950*/  @!P3 IMAD.MOV.U32 R127, RZ, RZ, R74 ;  /* 0x000000ffff7fb224 */ /* 0x000fca00078e004a */
[----:B------:R1:W2:Y:S02]  /*8960*/  @!P3 LDG.E.U8 R122, desc[UR20][R126.64] ;  /* 0x000000147e7ab981 */ /* 0x0002a4000c1e1100 */
[----:B-1----:R-:W-:Y:S02]  /*8970*/  @!P0 IMAD.MOV.U32 R126, RZ, RZ, R22 ;  /* 0x000000ffff7e8224 */ /* 0x002fe400078e0016 */
[----:B------:R-:W-:-:S05]  /*8980*/  @!P0 IMAD.MOV.U32 R127, RZ, RZ, R24 ;  /* 0x000000ffff7f8224 */ /* 0x000fca00078e0018 */
[----:B------:R1:W2:Y:S02]  /*8990*/  @!P0 LDG.E.U8 R146, desc[UR20][R126.64] ;  /* 0x000000147e928981 */ /* 0x0002a4000c1e1100 */
[----:B-1----:R-:W1:Y:S01]  /*89a0*/  S2R R127, SR_TID.X ;  /* 0x00000000007f7919 */ /* 0x002e620000002100 */
[----:B0-----:R-:W-:-:S04]  /*89b0*/  SHF.R.U32.HI R91, RZ, 0x7, R91 ;  /* 0x00000007ff5b7819 */ /* 0x001fc8000001165b */
[----:B------:R-:W-:-:S04]  /*89c0*/  SGXT.U32 R91, R91, 0x1 ;  /* 0x000000015b5b781a */ /* 0x000fc80000000000 */
[----:B------:R-:W-:-:S04]  /*89d0*/  LOP3.LUT R91, R91, 0x68, RZ, 0xfc, !PT ;  /* 0x000000685b5b7812 */ /* 0x000fc800078efcff */
[----:B------:R-:W-:Y:S01]  /*89e0*/  ISETP.GE.AND P4, PT, R91, UR22, PT ;  /* 0x000000165b007c0c */ /* 0x000fe2000bf86270 */
[----:B------:R-:W-:Y:S01]  /*89f0*/  @!P5 IMAD.MOV.U32 R126, RZ, RZ, R25 ;  /* 0x000000ffff7ed224 */ /* 0x000fe200078e0019 */
[----:B------:R-:W-:Y:S02]  /*8a00*/  PRMT R151, RZ, 0x7610, R151 ;  /* 0x00007610ff977816 */ /* 0x000fe40000000097 */
[--C-:B-1----:R-:W-:Y:S02]  /*8a10*/  SHF.R.U32.HI R91, RZ, 0x7, R127.reuse ;  /* 0x00000007ff5b7819 */ /* 0x102fe4000001167f */
[----:B------:R-:W-:-:S04]  /*8a20*/  SHF.R.U32.HI R127, RZ, 0x7, R127 ;  /* 0x00000007ff7f7819 */ /* 0x000fc8000001167f */
[----:B------:R-:W-:-:S04]  /*8a30*/  SGXT.U32 R127, R127, 0x1 ;  /* 0x000000017f7f781a */ /* 0x000fc80000000000 */
[----:B------:R-:W-:Y:S02]  /*8a40*/  LOP3.LUT R127, R127, 0x3a, RZ, 0xfc, !PT ;  /* 0x0000003a7f7f7812 */ /* 0x000fe400078efcff */
[----:B------:R-:W-:Y:S02]  /*8a50*/  SGXT.U32 R91, R91, 0x1 ;  /* 0x000000015b5b781a */ /* 0x000fe40000000000 */
[----:B------:R-:W-:Y:S01]  /*8a60*/  ISETP.GE.AND P3, PT, R127, UR22, PT ;  /* 0x000000167f007c0c */ /* 0x000fe2000bf66270 */
[----:B------:R-:W-:Y:S01]  /*8a70*/  @!P5 IMAD.MOV.U32 R127, RZ, RZ, R27 ;  /* 0x000000ffff7fd224 */ /* 0x000fe200078e001b */
[----:B------:R-:W-:-:S04]  /*8a80*/  LOP3.LUT R91, R91, 0x70, RZ, 0xfc, !PT ;  /* 0x000000705b5b7812 */ /* 0x000fc800078efcff */
[----:B------:R0:W2:Y:S01]  /*8a90*/  @!P5 LDG.E.U8 R151, desc[UR20][R126.64] ;  /* 0x000000147e97d981 */ /* 0x0000a2000c1e1100 */
[----:B------:R-:W-:Y:S02]  /*8aa0*/  ISETP.GE.AND P0, PT, R91, UR22, PT ;  /* 0x000000165b007c0c */ /* 0x000fe4000bf06270 */
[----:B------:R-:W1:Y:S01]  /*8ab0*/  S2R R91, SR_TID.X ;  /* 0x00000000005b7919 */ /* 0x000e620000002100 */
[----:B0-----:R-:W0:Y:S01]  /*8ac0*/  S2R R127, SR_TID.X ;  /* 0x00000000007f7919 */ /* 0x001e220000002100 */
[----:B------:R-:W-:Y:S01]  /*8ad0*/  PRMT R128, RZ, 0x7610, R128 ;  /* 0x00007610ff807816 */ /* 0x000fe20000000080 */
[----:B------:R-:W-:Y:S01]  /*8ae0*/  @!P4 IMAD.MOV.U32 R126, RZ, RZ, R26 ;  /* 0x000000ffff7ec224 */ /* 0x000fe200078e001a */
[----:B------:R-:W-:-:S04]  /*8af0*/  PRMT R153, RZ, 0x7610, R153 ;  /* 0x00007610ff997816 */ /* 0x000fc80000000099 */
[----:B------:R-:W2:Y:S01]  /*8b00*/  @!P1 LDG.E.U8 R128, desc[UR20][R104.64] ;  /* 0x0000001468809981 */ /* 0x000ea2000c1e1100 */
        /* <DEDUP_REMOVED lines=11> */
[----:B------:R1:W2:Y:S01]  /*8bc0*/  @!P4 LDG.E.U8 R153, desc[UR20][R126.64] ;  /* 0x000000147e99c981 */ /* 0x0002a2000c1e1100 */
[----:B------:R-:W-:Y:S01]  /*8bd0*/  PRMT R152, RZ, 0x7610, R152 ;  /* 0x00007610ff987816 */ /* 0x000fe20000000098 */
        /* <DEDUP_REMOVED lines=20> */
[----:B------:R-:W-:Y:S02]  /*8d20*/  LOP3.LUT R91, R91, 0x44, RZ, 0xfc, !PT ;  /* 0x000000445b5b7812 */ /* 0x000fe400078efcff */
[----:B------:R-:W-:Y:S02]  /*8d30*/  PRMT R154, RZ, 0x7610, R154 ;  /* 0x00007610ff9a7816 */ /* 0x000fe4000000009a */
[----:B------:R0:W2:Y:S01]  /*8d40*/  @!P1 LDG.E.U8 R130, desc[UR20][R126.64] ;  /* 0x000000147e829981 */ /* 0x0000a2000c1e1100 */
[----:B------:R-:W-:-:S02]  /*8d50*/  ISETP.GE.AND P0, PT, R91, UR22, PT ;  /* 0x000000165b007c0c */ /* 0x000fc4000bf06270 */
[----:B------:R-:W1:Y:S01]  /*8d60*/  S2R R91, SR_TID.X ;  /* 0x00000000005b7919 */ /* 0x000e620000002100 */
[----:B0-----:R-:W-:Y:S02]  /*8d70*/  @!P5 IMAD.MOV.U32 R126, RZ, RZ, R169 ;  /* 0x000000ffff7ed224 */ /* 0x001fe400078e00a9 */
[----:B------:R-:W-:-:S05]  /*8d80*/  @!P5 IMAD.MOV.U32 R127, RZ, RZ, R163 ;  /* 0x000000ffff7fd224 */ /* 0x000fca00078e00a3 */
[----:B------:R0:W2:Y:S02]  /*8d90*/  @!P5 LDG.E.U8 R154, desc[UR20][R126.64] ;  /* 0x000000147e9ad981 */ /* 0x0000a4000c1e1100 */
[----:B0-----:R-:W0:Y:S01]  /*8da0*/  S2R R127, SR_TID.X ;  /* 0x00000000007f7919 */ /* 0x001e220000002100 */
[----:B-1----:R-:W-:-:S04]  /*8db0*/  SHF.R.U32.HI R91, RZ, 0x7, R91 ;  /* 0x00000007ff5b7819 */ /* 0x002fc8000001165b */
[----:B------:R-:W-:-:S04]  /*8dc0*/  SGXT.U32 R91, R91, 0x1 ;  /* 0x000000015b5b781a */ /* 0x000fc80000000000 */
[----:B------:R-:W-:Y:S01]  /*8dd0*/  LOP3.LUT R91, R91, 0x4a, RZ, 0xfc, !PT ;  /* 0x0000004a5b5b7812 */ /* 0x000fe200078efcff */
[----:B------:R-:W-:Y:S01]  /*8de0*/  @!P3 IMAD.MOV.U32 R126, RZ, RZ, R47 ;  /* 0x000000ffff7eb224 */ /* 0x000fe200078e002f */
[----:B------:R-:W-:Y:S02]  /*8df0*/  PRMT R140, RZ, 0x7610, R140 ;  /* 0x00007610ff8c7816 */ /* 0x000fe4000000008c */
[----:B------:R-:W-:Y:S02]  /*8e00*/  ISETP.GE.AND P5, PT, R91, UR22, PT ;  /* 0x000000165b007c0c */ /* 0x000fe4000bfa6270 */
[----:B0-----:R-:W-:-:S04]  /*8e10*/  SHF.R.U32.HI R127, RZ, 0x7, R127 ;  /* 0x00000007ff7f7819 */ /* 0x001fc8000001167f */
[----:B------:R-:W-:-:S04]  /*8e20*/  SGXT.U32 R127, R127, 0x1 ;  /* 0x000000017f7f781a */ /* 0x000fc80000000000 */
[----:B------:R-:W-:Y:S01]  /*8e30*/  LOP3.LUT R127, R127, 0x46, RZ, 0xfc, !PT ;  /* 0x000000467f7f7812 */ /* 0x000fe200078efcff */
[----:B------:R-:W0:Y:S03]  /*8e40*/  S2R R91, SR_TID.X ;  /* 0x00000000005b7919 */ /* 0x000e260000002100 */
[----:B------:R-:W-:Y:S01]  /*8e50*/  ISETP.GE.AND P1, PT, R127, UR22, PT ;  /* 0x000000167f007c0c */ /* 0x000fe2000bf26270 */
[----:B------:R-:W-:Y:S01]  /*8e60*/  @!P3 IMAD.MOV.U32 R127, RZ, RZ, R49 ;  /* 0x000000ffff7fb224 */ /* 0x000fe200078e0031 */
[----:B------:R-:W-:-:S04]  /*8e70*/  PRMT R138, RZ, 0x7610, R138 ;  /* 0x00007610ff8a7816 */ /* 0x000fc8000000008a */
[----:B------:R1:W2:Y:S02]  /*8e80*/  @!P3 LDG.E.U8 R140, desc[UR20][R126.64] ;  /* 0x000000147e8cb981 */ /* 0x0002a4000c1e1100 */
[----:B-1----:R-:W-:Y:S02]  /*8e90*/  @!P0 IMAD.MOV.U32 R126, RZ, RZ, R76 ;  /* 0x000000ffff7e8224 */ /* 0x002fe400078e004c */
[----:B------:R-:W-:-:S05]  /*8ea0*/  @!P0 IMAD.MOV.U32 R127, RZ, RZ, R78 ;  /* 0x000000ffff7f8224 */ /* 0x000fca00078e004e */
[----:B------:R1:W2:Y:S02]  /*8eb0*/  @!P0 LDG.E.U8 R138, desc[UR20][R126.64] ;  /* 0x000000147e8a8981 */ /* 0x0002a4000c1e1100 */
[----:B-1----:R-:W1:Y:S01]  /*8ec0*/  S2R R127, SR_TID.X ;  /* 0x00000000007f7919 */ /* 0x002e620000002100 */
[----:B0-----:R-:W-:Y:S02]  /*8ed0*/  SHF.R.U32.HI R91, RZ, 0x7, R91 ;  /* 0x00000007ff5b7819 */ /* 0x001fe4000001165b */
[----:B------:R-:W-:Y:S02]  /*8ee0*/  PRMT R137, RZ, 0x7610, R137 ;  /* 0x00007610ff897816 */ /* 0x000fe40000000089 */
[----:B------:R-:W-:-:S04]  /*8ef0*/  SGXT.U32 R91, R91, 0x1 ;  /* 0x000000015b5b781a */ /* 0x000fc80000000000 */
[----:B------:R-:W-:Y:S01]  /*8f00*/  LOP3.LUT R91, R91, 0x4c, RZ, 0xfc, !PT ;  /* 0x0000004c5b5b7812 */ /* 0x000fe200078efcff */
[----:B------:R-:W2:Y:S03]  /*8f10*/  @!P4 LDG.E.U8 R137, desc[UR20][R106.64] ;  /* 0x000000146a89c981 */ /* 0x000ea6000c1e1100 */
[----:B------:R-:W-:Y:S02]  /*8f20*/  ISETP.GE.AND P4, PT, R91, UR22, PT ;  /* 0x000000165b007c0c */ /* 0x000fe4000bf86270 */
[----:B-1----:R-:W-:-:S04]  /*8f30*/  SHF.R.U32.HI R91, RZ, 0x7, R127 ;  /* 0x00000007ff5b7819 */ /* 0x002fc8000001167f */
[----:B------:R-:W-:-:S04]  /*8f40*/  SGXT.U32 R91, R91, 0x1 ;  /* 0x000000015b5b781a */ /* 0x000fc80000000000 */
[----:B------:R-:W-:-:S04]  /*8f50*/  LOP3.LUT R91, R91, 0x52, RZ, 0xfc, !PT ;  /* 0x000000525b5b7812 */ /* 0x000fc800078efcff */
[----:B------:R-:W-:Y:S02]  /*8f60*/  ISETP.GE.AND P0, PT, R91, UR22, PT ;  /* 0x000000165b007c0c */ /* 0x000fe4000bf06270 */
[----:B------:R-:W0:Y:S01]  /*8f70*/  S2R R91, SR_TID.X ;  /* 0x00000000005b7919 */ /* 0x000e220000002100 */
[----:B------:R-:W-:-:S04]  /*8f80*/  SHF.R.U32.HI R127, RZ, 0x7, R127 ;  /* 0x00000007ff7f7819 */ /* 0x000fc8000001167f */
[----:B------:R-:W-:-:S04]  /*8f90*/  SGXT.U32 R127, R127, 0x1 ;  /* 0x000000017f7f781a */ /* 0x000fc80000000000 */
[----:B------:R-:W-:Y:S01]  /*8fa0*/  LOP3.LUT R127, R127, 0x4e, RZ, 0xfc, !PT ;  /* 0x0000004e7f7f7812 */ /* 0x000fe200078efcff */
[----:B------:R-:W-:Y:S01]  /*8fb0*/  @!P5 IMAD.MOV.U32 R126, RZ, RZ, R48 ;  /* 0x000000ffff7ed224 */ /* 0x000fe200078e0030 */
[----:B------:R-:W-:Y:S02]  /*8fc0*/  PRMT R145, RZ, 0x7610, R145 ;  /* 0x00007610ff917816 */ /* 0x000fe40000000091 */
[----:B------:R-:W-:Y:S01]  /*8fd0*/  ISETP.GE.AND P3, PT, R127, UR22, PT ;  /* 0x000000167f007c0c */ /* 0x000fe2000bf66270 */
[----:B------:R-:W-:-:S05]  /*8fe0*/  @!P5 IMAD.MOV.U32 R127, RZ, RZ, R50 ;  /* 0x000000ffff7fd224 */ /* 0x000fca00078e0032 */
[----:B------:R1:W2:Y:S02]  /*8ff0*/  @!P5 LDG.E.U8 R145, desc[UR20][R126.64] ;  /* 0x000000147e91d981 */ /* 0x0002a4000c1e1100 */
[----:B-1----:R-:W1:Y:S01]  /*9000*/  S2R R127, SR_TID.X ;  /* 0x00000000007f7919 */ /* 0x002e620000002100 */
[----:B0-----:R-:W-:-:S04]  /*9010*/  SHF.R.U32.HI R91, RZ, 0x7, R91 ;  /* 0x00000007ff5b7819 */ /* 0x001fc8000001165b */
[----:B------:R-:W-:-:S04]  /*9020*/  SGXT.U32 R91, R91, 0x1 ;  /* 0x000000015b5b781a */ /* 0x000fc80000000000 */
[----:B------:R-:W-:-:S04]  /*9030*/  LOP3.LUT R91, R91, 0x56, RZ, 0xfc, !PT ;  /* 0x000000565b5b7812 */ /* 0x000fc800078efcff */
[----:B------:R-:W-:Y:S02]  /*9040*/  ISETP.GE.AND P5, PT, R91, UR22, PT ;  /* 0x000000165b007c0c */ /* 0x000fe4000bfa6270 */
[----:B------:R-:W0:Y:S01]  /*9050*/  S2R R91, SR_TID.X ;  /* 0x00000000005b7919 */ /* 0x000e220000002100 */
[----:B------:R-:W-:Y:S01]  /*9060*/  PRMT R144, RZ, 0x7610, R144 ;  /* 0x00007610ff907816 */ /* 0x000fe20000000090 */
[----:B------:R-:W-:Y:S01]  /*9070*/  @!P4 IMAD.MOV.U32 R126, RZ, RZ, R79 ;  /* 0x000000ffff7ec224 */ /* 0x000fe200078e004f */
[----:B------:R-:W-:-:S04]  /*9080*/  PRMT R148, RZ, 0x7610, R148 ;  /* 0x00007610ff947816 */ /* 0x000fc80000000094 */
[----:B------:R-:W2:Y:S01]  /*9090*/  @!P1 LDG.E.U8 R144, desc[UR20][R108.64] ;  /* 0x000000146c909981 */ /* 0x000ea2000c1e1100 */
[----:B-1----:R-:W-:-:S04]  /*90a0*/  SHF.R.U32.HI R127, RZ, 0x7, R127 ;  /* 0x00000007ff7f7819 */ /* 0x002fc8000001167f */
[----:B------:R-:W-:-:S04]  /*90b0*/  SGXT.U32 R127, R127, 0x1 ;  /* 0x000000017f7f781a */ /* 0x000fc80000000000 */
[----:B------:R-:W-:-:S04]  /*90c0*/  LOP3.LUT R127, R127, 0x54, RZ, 0xfc, !PT ;  /* 0x000000547f7f7812 */ /* 0x000fc800078efcff */
[----:B------:R-:W-:Y:S01]  /*90d0*/  ISETP.GE.AND P1, PT, R127, UR22, PT ;  /* 0x000000167f007c0c */ /* 0x000fe2000bf26270 */
[----:B------:R-:W-:Y:S01]  /*90e0*/  @!P4 IMAD.MOV.U32 R127, RZ, RZ, R80 ;  /* 0x000000ffff7fc224 */ /* 0x000fe200078e0050 */
[----:B0-----:R-:W-:-:S04]  /*90f0*/  SHF.R.U32.HI R91, RZ, 0x7, R91 ;  /* 0x00000007ff5b7819 */ /* 0x001fc8000001165b */
[----:B------:R0:W2:Y:S01]  /*9100*/  @!P4 LDG.E.U8 R148, desc[UR20][R126.64] ;  /* 0x000000147e94c981 */ /* 0x0000a2000c1e1100 */
[----:B------:R-:W-:Y:S02]  /*9110*/  PRMT R150, RZ, 0x7610, R150 ;  /* 0x00007610ff967816 */ /* 0x000fe40000000096 */
[----:B------:R-:W-:-:S04]  /*9120*/  SGXT.U32 R91, R91, 0x1 ;  /* 0x000000015b5b781a */ /* 0x000fc80000000000 */
[----:B------:R-:W-:Y:S01]  /*9130*/  LOP3.LUT R91, R91, 0x5a, RZ, 0xfc, !PT ;  /* 0x0000005a5b5b7812 */ /* 0x000fe200078efcff */
[----:B0-----:R-:W-:Y:S02]  /*9140*/  @!P0 IMAD.MOV.U32 R126, RZ, RZ, R51 ;  /* 0x000000ffff7e8224 */ /* 0x001fe400078e0033 */
[----:B------:R-:W-:-:S05]  /*9150*/  @!P0 IMAD.MOV.U32 R127, RZ, RZ, R52 ;  /* 0x000000ffff7f8224 */ /* 0x000fca00078e0034 */
[----:B------:R0:W2:Y:S01]  /*9160*/  @!P0 LDG.E.U8 R150, desc[UR20][R126.64] ;  /* 0x000000147e968981 */ /* 0x0000a2000c1e1100 */
[----:B------:R-:W-:Y:S02]  /*9170*/  ISETP.GE.AND P0, PT, R91, UR22, PT ;  /* 0x000000165b007c0c */ /* 0x000fe4000bf06270 */
[----:B------:R-:W1:Y:S01]  /*9180*/  S2R R91, SR_TID.X ;  /* 0x00000000005b7919 */ /* 0x000e620000002100 */
[----:B------:R-:W-:Y:S01]  /*9190*/  PRMT R155, RZ, 0x7610, R155 ;  /* 0x00007610ff9b7816 */ /* 0x000fe2000000009b */
[----:B0-----:R-:W-:Y:S02]  /*91a0*/  @!P1 IMAD.MOV.U32 R126, RZ, RZ, R81 ;  /* 0x000000ffff7e9224 */ /* 0x001fe400078e0051 */
[----:B------:R-:W-:-:S05]  /*91b0*/  @!P1 IMAD.MOV.U32 R127, RZ, RZ, R83 ;  /* 0x000000ffff7f9224 */ /* 0x000fca00078e0053 */
[----:B------:R1:W2:Y:S01]  /*91c0*/  @!P1 LDG.E.U8 R155, desc[UR20][R126.64] ;  /* 0x000000147e9b9981 */ /* 0x0002a2000c1e1100 */
[----:B------:R-:W-:Y:S02]  /*91d0*/  PRMT R160, RZ, 0x7610, R160 ;  /* 0x00007610ffa07816 */ /* 0x000fe400000000a0 */
[----:B-1----:R-:W-:-:S04]  /*91e0*/  SHF.R.U32.HI R127, RZ, 0x7, R91 ;  /* 0x00000007ff7f7819 */ /* 0x002fc8000001165b */
[----:B------:R-:W-:-:S04]  /*91f0*/  SGXT.U32 R127, R127, 0x1 ;  /* 0x000000017f7f781a */ /* 0x000fc80000000000 */
[----:B------:R-:W-:-:S04]  /*9200*/  LOP3.LUT R127, R127, 0x5c, RZ, 0xfc, !PT ;  /* 0x0000005c7f7f7812 */ /* 0x000fc800078efcff */
[----:B------:R-:W-:Y:S01]  /*9210*/  ISETP.GE.AND P1, PT, R127, UR22, PT ;  /* 0x000000167f007c0c */ /* 0x000fe2000bf26270 */
[----:B------:R-:W-:Y:S02]  /*9220*/  @!P0 IMAD.MOV.U32 R126, RZ, RZ, R53 ;  /* 0x000000ffff7e8224 */ /* 0x000fe400078e0035 */
[----:B------:R-:W-:Y:S01]  /*9230*/  @!P0 IMAD.MOV.U32 R127, RZ, RZ, R55 ;  /* 0x000000ffff7f8224 */ /* 0x000fe200078e0037 */
[----:B------:R-:W-:-:S04]  /*9240*/  PRMT R162, RZ, 0x7610, R162 ;  /* 0x00007610ffa27816 */ /* 0x000fc800000000a2 */
[----:B------:R0:W2:Y:S01]  /*9250*/  @!P0 LDG.E.U8 R160, desc[UR20][R126.64] ;  /* 0x000000147ea08981 */ /* 0x0000a2000c1e1100 */
[----:B------:R-:W-:-:S04]  /*9260*/  SHF.R.U32.HI R91, RZ, 0x7, R91 ;  /* 0x00000007ff5b7819 */ /* 0x000fc8000001165b */
[----:B0-----:R-:W-:Y:S02]  /*9270*/  @!P1 IMAD.MOV.U32 R126, RZ, RZ, R82 ;  /* 0x000000ffff7e9224 */ /* 0x001fe400078e0052 */
[----:B------:R-:W-:Y:S01]  /*9280*/  @!P1 IMAD.MOV.U32 R127, RZ, RZ, R84 ;  /* 0x000000ffff7f9224 */ /* 0x000fe200078e0054 */
[----:B------:R-:W-:-:S04]  /*9290*/  SGXT.U32 R91, R91, 0x1 ;  /* 0x000000015b5b781a */ /* 0x000fc80000000000 */
[----:B------:R0:W2:Y:S01]  /*92a0*/  @!P1 LDG.E.U8 R162, desc[UR20][R126.64] ;  /* 0x000000147ea29981 */ /* 0x0000a2000c1e1100 */
[----:B------:R-:W-:Y:S01]  /*92b0*/  LOP3.LUT R91, R91, 0x5e, RZ, 0xfc, !PT ;  /* 0x0000005e5b5b7812 */ /* 0x000fe200078efcff */
[----:B0-----:R-:W0:Y:S03]  /*92c0*/  S2R R127, SR_TID.X ;  /* 0x00000000007f7919 */ /* 0x001e260000002100 */
[----:B------:R-:W-:Y:S02]  /*92d0*/  ISETP.GE.AND P0, PT, R91, UR22, PT ;  /* 0x000000165b007c0c */ /* 0x000fe4000bf06270 */
[----:B------:R-:W1:Y:S01]  /*92e0*/  S2R R91, SR_TID.X ;  /* 0x00000000005b7919 */ /* 0x000e620000002100 */
[----:B------:R-:W-:Y:S02]  /*92f0*/  PRMT R164, RZ, 0x7610, R164 ;  /* 0x00007610ffa47816 */ /* 0x000fe400000000a4 */
[----:B------:R-:W-:-:S08]  /*9300*/  PRMT R166, RZ, 0x7610, R166 ;  /* 0x00007610ffa67816 */ /* 0x000fd000000000a6 */
[----:B------:R-:W2:Y:S01]  /*9310*/  @!P0 LDG.E.U8 R164, desc[UR20][R114.64] ;  /* 0x0000001472a48981 */ /* 0x000ea2000c1e1100 */
[----:B0-----:R-:W-:-:S04]  /*9320*/  SHF.R.U32.HI R127, RZ, 0x7, R127 ;  /* 0x00000007ff7f7819 */ /* 0x001fc8000001167f */
[----:B------:R-:W-:-:S04]  /*9330*/  SGXT.U32 R127, R127, 0x1 ;  /* 0x000000017f7f781a */ /* 0x000fc80000000000 */
[----:B------:R-:W-:-:S04]  /*9340*/  LOP3.LUT R127, R127, 0x62, RZ, 0xfc, !PT ;  /* 0x000000627f7f7812 */ /* 0x000fc800078efcff */
[----:B------:R-:W-:Y:S02]  /*9350*/  ISETP.GE.AND P1, PT, R127, UR22, PT ;  /* 0x000000167f007c0c */ /* 0x000fe4000bf26270 */
        /* <DEDUP_REMOVED lines=55> */
[----:B------:R0:W3:Y:S05]  /*96d0*/  @!P1 LDG.E.U8 R178, desc[UR20][R126.64] ;  /* 0x000000147eb29981 */ /* 0x0000ea000c1e1100 */
[----:B0-----:R-:W-:Y:S02]  /*96e0*/  @!P0 IMAD.MOV.U32 R126, RZ, RZ, R88 ;  /* 0x000000ffff7e8224 */ /* 0x001fe400078e0058 */
[----:B------:R-:W-:-:S05]  /*96f0*/  @!P0 IMAD.MOV.U32 R127, RZ, RZ, R90 ;  /* 0x000000ffff7f8224 */ /* 0x000fca00078e005a */
[----:B------:R0:W3:Y:S02]  /*9700*/  @!P0 LDG.E.U8 R180, desc[UR20][R126.64] ;  /* 0x000000147eb48981 */ /* 0x0000e4000c1e1100 */
[----:B0-----:R-:W0:Y:S01]  /*9710*/  S2R R127, SR_TID.X ;  /* 0x00000000007f7919 */ /* 0x001e220000002100 */
[----:B------:R-:W-:-:S04]  /*9720*/  SHF.R.U32.HI R91, RZ, 0x7, R91 ;  /* 0x00000007ff5b7819 */ /* 0x000fc8000001165b */
[----:B------:R-:W-:-:S04]  /*9730*/  SGXT.U32 R91, R91, 0x1 ;  /* 0x000000015b5b781a */ /* 0x000fc80000000000 */
[----:B------:R-:W-:-:S04]  /*9740*/  LOP3.LUT R91, R91, 0x76, RZ, 0xfc, !PT ;  /* 0x000000765b5b7812 */ /* 0x000fc800078efcff */
[----:B------:R-:W-:Y:S02]  /*9750*/  ISETP.GE.AND P1, PT, R91, UR22, PT ;  /* 0x000000165b007c0c */ /* 0x000fe4000bf26270 */
[----:B------:R-:W1:Y:S01]  /*9760*/  S2R R91, SR_TID.X ;  /* 0x00000000005b7919 */ /* 0x000e620000002100 */
[----:B0-----:R-:W-:-:S04]  /*9770*/  SHF.R.U32.HI R127, RZ, 0x7, R127 ;  /* 0x00000007ff7f7819 */ /* 0x001fc8000001167f */
[----:B------:R-:W-:-:S04]  /*9780*/  SGXT.U32 R127, R127, 0x1 ;  /* 0x000000017f7f781a */ /* 0x000fc80000000000 */
[----:B------:R-:W-:-:S04]  /*9790*/  LOP3.LUT R127, R127, 0x7a, RZ, 0xfc, !PT ;  /* 0x0000007a7f7f7812 */ /* 0x000fc800078efcff */
[----:B------:R-:W-:Y:S01]  /*97a0*/  ISETP.GE.AND P0, PT, R127, UR22, PT ;  /* 0x000000167f007c0c */ /* 0x000fe2000bf06270 */
[----:B------:R-:W-:Y:S01]  /*97b0*/  @!P1 IMAD.MOV.U32 R126, RZ, RZ, R158 ;  /* 0x000000ffff7e9224 */ /* 0x000fe200078e009e */
[----:B------:R-:W-:Y:S01]  /*97c0*/  PRMT R182, RZ, 0x7610, R182 ;  /* 0x00007610ffb67816 */ /* 0x000fe200000000b6 */
[----:B------:R-:W-:Y:S01]  /*97d0*/  @!P1 IMAD.MOV.U32 R127, RZ, RZ, R120 ;  /* 0x000000ffff7f9224 */ /* 0x000fe200078e0078 */
[----:B------:R-:W-:-:S04]  /*97e0*/  PRMT R184, RZ, 0x7610, R184 ;  /* 0x00007610ffb87816 */ /* 0x000fc800000000b8 */
[----:B------:R0:W3:Y:S01]  /*97f0*/  @!P1 LDG.E.U8 R182, desc[UR20][R126.64] ;  /* 0x000000147eb69981 */ /* 0x0000e2000c1e1100 */
[----:B-1----:R-:W-:-:S04]  /*9800*/  SHF.R.U32.HI R91, RZ, 0x7, R91 ;  /* 0x00000007ff5b7819 */ /* 0x002fc8000001165b */
[----:B0-----:R-:W-:Y:S02]  /*9810*/  @!P0 IMAD.MOV.U32 R126, RZ, RZ, R173 ;  /* 0x000000ffff7e8224 */ /* 0x001fe400078e00ad */
[----:B------:R-:W-:-:S05]  /*9820*/  @!P0 IMAD.MOV.U32 R127, RZ, RZ, R171 ;  /* 0x000000ffff7f8224 */ /* 0x000fca00078e00ab */
[----:B------:R0:W3:Y:S01]  /*9830*/  @!P0 LDG.E.U8 R184, desc[UR20][R126.64] ;  /* 0x000000147eb88981 */ /* 0x0000e2000c1e1100 */
[----:B------:R-:W-:Y:S01]  /*9840*/  SGXT.U32 R91, R91, 0x1 ;  /* 0x000000015b5b781a */ /* 0x000fe20000000000 */
[----:B0-----:R-:W0:Y:S03]  /*9850*/  S2R R127, SR_TID.X ;  /* 0x00000000007f7919 */ /* 0x001e260000002100 */
[----:B------:R-:W-:-:S04]  /*9860*/  LOP3.LUT R91, R91, 0x7c, RZ, 0xfc, !PT ;  /* 0x0000007c5b5b7812 */ /* 0x000fc800078efcff */
[----:B------:R-:W-:Y:S02]  /*9870*/  ISETP.GE.AND P1, PT, R91, UR22, PT ;  /* 0x000000165b007c0c */ /* 0x000fe4000bf26270 */
[----:B------:R-:W1:Y:S01]  /*9880*/  S2R R91, SR_TID.X ;  /* 0x00000000005b7919 */ /* 0x000e620000002100 */
[----:B------:R-:W-:-:S10]  /*9890*/  PRMT R186, RZ, 0x7610, R186 ;  /* 0x00007610ffba7816 */ /* 0x000fd400000000ba */
[----:B------:R-:W-:Y:S01]  /*98a0*/  @!P1 IMAD.MOV.U32 R126, RZ, RZ, R177 ;  /* 0x000000ffff7e9224 */ /* 0x000fe200078e00b1 */
[----:B0-----:R-:W-:-:S04]  /*98b0*/  SHF.R.U32.HI R127, RZ, 0x7, R127 ;  /* 0x00000007ff7f7819 */ /* 0x001fc8000001167f */
[----:B------:R-:W-:-:S04]  /*98c0*/  SGXT.U32 R127, R127, 0x1 ;  /* 0x000000017f7f781a */ /* 0x000fc80000000000 */
[----:B------:R-:W-:Y:S02]  /*98d0*/  LOP3.LUT R127, R127, 0x7e, RZ, 0xfc, !PT ;  /* 0x0000007e7f7f7812 */ /* 0x000fe400078efcff */
[----:B-1----:R-:W-:Y:S02]  /*98e0*/  LOP3.LUT R91, R91, 0x7f, RZ, 0xc0, !PT ;  /* 0x0000007f5b5b7812 */ /* 0x002fe400078ec0ff */
[----:B------:R-:W-:Y:S01]  /*98f0*/  ISETP.GE.AND P0, PT, R127, UR22, PT ;  /* 0x000000167f007c0c */ /* 0x000fe2000bf06270 */
[----:B------:R-:W-:-:S05]  /*9900*/  @!P1 IMAD.MOV.U32 R127, RZ, RZ, R175 ;  /* 0x000000ffff7f9224 */ /* 0x000fca00078e00af */
[----:B------:R0:W3:Y:S01]  /*9910*/  @!P1 LDG.E.U8 R186, desc[UR20][R126.64] ;  /* 0x000000147eba9981 */ /* 0x0000e2000c1e1100 */
[----:B------:R-:W-:-:S03]  /*9920*/  ISETP.GE.AND P1, PT, R91, UR22, PT ;  /* 0x000000165b007c0c */ /* 0x000fc6000bf26270 */
[----:B------:R-:W3:Y:S01]  /*9930*/  LDL R91, [R1] ;  /* 0x00000000015b7983 */ /* 0x000ee20000100800 */
[----:B------:R-:W-:Y:S02]  /*9940*/  PRMT R149, RZ, 0x7610, R149 ;  /* 0x00007610ff957816 */ /* 0x000fe40000000095 */
[----:B------:R-:W-:Y:S02]  /*9950*/  PRMT R156, RZ, 0x7610, R156 ;  /* 0x00007610ff9c7816 */ /* 0x000fe4000000009c */
[----:B------:R-:W-:Y:S01]  /*9960*/  PRMT R188, RZ, 0x7610, R188 ;  /* 0x00007610ffbc7816 */ /* 0x000fe200000000bc */
[----:B0-----:R-:W-:Y:S01]  /*9970*/  @!P0 IMAD.MOV.U32 R126, RZ, RZ, R181 ;  /* 0x000000ffff7e8224 */ /* 0x001fe200078e00b5 */
[----:B------:R-:W4:Y:S01]  /*9980*/  @!P3 LDG.E.U8 R149, desc[UR20][R110.64] ;  /* 0x000000146e95b981 */ /* 0x000f22000c1e1100 */
[----:B------:R-:W-:-:S03]  /*9990*/  @!P0 IMAD.MOV.U32 R127, RZ, RZ, R179 ;  /* 0x000000ffff7f8224 */ /* 0x000fc600078e00b3 */
[----:B------:R-:W4:Y:S04]  /*99a0*/  @!P5 LDG.E.U8 R156, desc[UR20][R112.64] ;  /* 0x00000014709cd981 */ /* 0x000f28000c1e1100 */
[----:B------:R0:W4:Y:S01]  /*99b0*/  @!P0 LDG.E.U8 R188, desc[UR20][R126.64] ;  /* 0x000000147ebc8981 */ /* 0x000122000c1e1100 */
[----:B------:R-:W-:Y:S01]  /*99c0*/  BAR.SYNC.DEFER_BLOCKING 0x0 ;  /* 0x0000000000007b1d */ /* 0x000fe20000010000 */
[----:B------:R-:W-:Y:S01]  /*99d0*/  PRMT R190, RZ, 0x7610, R190 ;  /* 0x00007610ffbe7816 */ /* 0x000fe200000000be */
[----:B0-----:R-:W-:Y:S02]  /*99e0*/  @!P1 IMAD.MOV.U32 R126, RZ, RZ, R185 ;  /* 0x000000ffff7e9224 */ /* 0x001fe400078e00b9 */
[----:B------:R-:W-:Y:S01]  /*99f0*/  @!P1 IMAD.MOV.U32 R127, RZ, RZ, R183 ;  /* 0x000000ffff7f9224 */ /* 0x000fe200078e00b7 */
[----:B------:R-:W-:-:S02]  /*9a00*/  PRMT R192, RZ, 0x7610, R192 ;  /* 0x00007610ffc07816 */ /* 0x000fc400000000c0 */
[----:B------:R-:W-:Y:S02]  /*9a10*/  PRMT R194, RZ, 0x7610, R194 ;  /* 0x00007610ffc27816 */ /* 0x000fe400000000c2 */
[----:B------:R0:W4:Y:S02]  /*9a20*/  @!P1 LDG.E.U8 R190, desc[UR20][R126.64] ;  /* 0x000000147ebe9981 */ /* 0x000124000c1e1100 */
[----:B0-----:R-:W-:Y:S02]  /*9a30*/  @!P1 IMAD.MOV.U32 R126, RZ, RZ, R201 ;  /* 0x000000ffff7e9224 */ /* 0x001fe400078e00c9 */
[----:B------:R-:W-:-:S05]  /*9a40*/  @!P1 IMAD.MOV.U32 R127, RZ, RZ, R199 ;  /* 0x000000ffff7f9224 */ /* 0x000fca00078e00c7 */
[----:B------:R0:W4:Y:S01]  /*9a50*/  @!P1 LDG.E.U8 R192, desc[UR20][R126.64] ;  /* 0x000000147ec09981 */ /* 0x000122000c1e1100 */
[----:B------:R-:W-:Y:S01]  /*9a60*/  PRMT R196, RZ, 0x7610, R196 ;  /* 0x00007610ffc47816 */ /* 0x000fe200000000c4 */
        /* <DEDUP_REMOVED lines=14> */
[----:B------:R0:W4:Y:S04]  /*9b50*/  @!P1 LDG.E.U8 R200, desc[UR20][R126.64] ;  /* 0x000000147ec89981 */ /* 0x000128000c1e1100 */
[----:B--2---:R1:W-:Y:S01]  /*9b60*/  STS.U8 [R99+UR9+0x4000], R136 ;  /* 0x0040008863007988 */ /* 0x0043e20008000009 */
[----:B0-----:R-:W-:Y:S02]  /*9b70*/  @!P1 IMAD.MOV.U32 R126, RZ, RZ, R244 ;  /* 0x000000ffff7e9224 */ /* 0x001fe400078e00f4 */
[----:B------:R-:W-:Y:S01]  /*9b80*/  @!P1 IMAD.MOV.U32 R127, RZ, RZ, R243 ;  /* 0x000000ffff7f9224 */ /* 0x000fe200078e00f3 */
[----:B-1----:R-:W-:-:S04]  /*9b90*/  PRMT R136, RZ, 0x7610, R136 ;  /* 0x00007610ff887816 */ /* 0x002fc80000000088 */
[----:B------:R0:W2:Y:S04]  /*9ba0*/  @!P1 LDG.E.U8 R202, desc[UR20][R126.64] ;  /* 0x000000147eca9981 */ /* 0x0000a8000c1e1100 */
[----:B------:R1:W-:Y:S01]  /*9bb0*/  STS.U8 [R99+UR9+0x4400], R135 ;  /* 0x0044008763007988 */ /* 0x0003e20008000009 */
[----:B0-----:R-:W-:Y:S01]  /*9bc0*/  @!P1 IMAD.MOV.U32 R127, RZ, RZ, R252 ;  /* 0x000000ffff7f9224 */ /* 0x001fe200078e00fc */
[----:B-1----:R-:W-:Y:S02]  /*9bd0*/  PRMT R135, RZ, 0x7610, R135 ;  /* 0x00007610ff877816 */ /* 0x002fe40000000087 */
[----:B------:R0:W-:Y:S04]  /*9be0*/  STS.U8 [R99+UR9+0x4800], R134 ;  /* 0x0048008663007988 */ /* 0x0001e80008000009 */
[----:B------:R1:W-:Y:S01]  /*9bf0*/  STS.U8 [R99+UR9+0x4c00], R133 ;  /* 0x004c008563007988 */ /* 0x0003e20008000009 */
[----:B0-----:R-:W-:-:S02]  /*9c00*/  PRMT R134, RZ, 0x7610, R134 ;  /* 0x00007610ff867816 */ /* 0x001fc40000000086 */
[----:B-1----:R-:W-:Y:S01]  /*9c10*/  PRMT R133, RZ, 0x7610, R133 ;  /* 0x00007610ff857816 */ /* 0x002fe20000000085 */
[----:B------:R0:W-:Y:S04]  /*9c20*/  STS.U8 [R99+UR9+0x5000], R132 ;  /* 0x0050008463007988 */ /* 0x0001e80008000009 */
[----:B------:R1:W-:Y:S01]  /*9c30*/  STS.U8 [R99+UR9+0x5400], R131 ;  /* 0x0054008363007988 */ /* 0x0003e20008000009 */
[----:B0-----:R-:W-:Y:S02]  /*9c40*/  PRMT R132, RZ, 0x7610, R132 ;  /* 0x00007610ff847816 */ /* 0x001fe40000000084 */
[----:B-1----:R-:W-:Y:S01]  /*9c50*/  PRMT R131, RZ, 0x7610, R131 ;  /* 0x00007610ff837816 */ /* 0x002fe20000000083 */
[----:B------:R0:W-:Y:S04]  /*9c60*/  STS.U8 [R99+UR9+0x5800], R142 ;  /* 0x0058008e63007988 */ /* 0x0001e80008000009 */
[----:B------:R1:W-:Y:S01]  /*9c70*/  STS.U8 [R99+UR9+0x5c00], R139 ;  /* 0x005c008b63007988 */ /* 0x0003e20008000009 */
[----:B0-----:R-:W-:-:S02]  /*9c80*/  PRMT R142, RZ, 0x7610, R142 ;  /* 0x00007610ff8e7816 */ /* 0x001fc4000000008e */
[----:B-1----:R-:W-:Y:S01]  /*9c90*/  PRMT R139, RZ, 0x7610, R139 ;  /* 0x00007610ff8b7816 */ /* 0x002fe2000000008b */
[----:B---3--:R-:W-:Y:S02]  /*9ca0*/  @!P1 IMAD.MOV.U32 R126, RZ, RZ, R91 ;  /* 0x000000ffff7e9224 */ /* 0x008fe400078e005b */
[----:B------:R-:W3:Y:S04]  /*9cb0*/  LDL R91, [R1+0x8] ;  /* 0x00000800015b7983 */ /* 0x000ee80000100800 */
[----:B------:R0:W2:Y:S02]  /*9cc0*/  @!P1 LDG.E.U8 R136, desc[UR20][R126.64] ;  /* 0x000000147e889981 */ /* 0x0000a4000c1e1100 */
[----:B0-----:R-:W-:Y:S02]  /*9cd0*/  @!P1 IMAD.MOV.U32 R126, RZ, RZ, R189 ;  /* 0x000000ffff7e9224 */ /* 0x001fe400078e00bd */
[----:B------:R-:W-:-:S05]  /*9ce0*/  @!P1 IMAD.MOV.U32 R127, RZ, RZ, R187 ;  /* 0x000000ffff7f9224 */ /* 0x000fca00078e00bb */
        /* <DEDUP_REMOVED lines=18> */
[----:B------:R3:W2:Y:S04]  /*9e10*/  @!P1 LDG.E.U8 R139, desc[UR20][R126.64] ;  /* 0x000000147e8b9981 */ /* 0x0006a8000c1e1100 */
[----:B------:R-:W2:Y:S04]  /*9e20*/  LDL R127, [R1+0x4] ;  /* 0x00000400017f7983 */ /* 0x000ea80000100800 */
        /* <DEDUP_REMOVED lines=16> */
[----:B---3--:R-:W-:-:S05]  /*9f30*/  @!P1 IMAD.MOV.U32 R126, RZ, RZ, R91 ;  /* 0x000000ffff7e9224 */ /* 0x008fca00078e005b */
[----:B--2---:R0:W2:Y:S02]  /*9f40*/  @!P1 LDG.E.U8 R141, desc[UR20][R126.64] ;  /* 0x000000147e8d9981 */ /* 0x0040a4000c1e1100 */
[----:B0-----:R-:W-:Y:S02]  /*9f50*/  @!P1 IMAD.MOV.U32 R126, RZ, RZ, R193 ;  /* 0x000000ffff7e9224 */ /* 0x001fe400078e00c1 */
[----:B------:R-:W-:-:S05]  /*9f60*/  @!P1 IMAD.MOV.U32 R127, RZ, RZ, R191 ;  /* 0x000000ffff7f9224 */ /* 0x000fca00078e00bf */
[----:B------:R0:W3:Y:S02]  /*9f70*/  @!P1 LDG.E.U8 R147, desc[UR20][R126.64] ;  /* 0x000000147e939981 */ /* 0x0000e4000c1e1100 */
        /* <DEDUP_REMOVED lines=18> */
[----:B------:R-:W0:Y:S04]  /*a0a0*/  LDL R126, [R1+0xc] ;  /* 0x00000c00017e7983 */ /* 0x000e280000100800 */
[----:B------:R-:W0:Y:S01]  /*a0b0*/  LDL R127, [R1+0x10] ;  /* 0x00001000017f7983 */ /* 0x000e220000100800 */
[----:B------:R-:W-:-:S05]  /*a0c0*/  LOP3.LUT R91, R99, 0x20, RZ, 0x3c, !PT ;  /* 0x00000020635b7812 */ /* 0x000fca00078e3cff */
[----:B------:R1:W-:Y:S04]  /*a0d0*/  STS.U8 [R91+UR9+0x4100], R236 ;  /* 0x004100ec5b007988 */ /* 0x0003e80008000009 */
[----:B------:R4:W-:Y:S01]  /*a0e0*/  STS.U8 [R91+UR9+0x4500], R238 ;  /* 0x004500ee5b007988 */ /* 0x0009e20008000009 */
[----:B-1----:R-:W-:Y:S02]  /*a0f0*/  PRMT R236, RZ, 0x7610, R236 ;  /* 0x00007610ffec7816 */ /* 0x002fe400000000ec */
[----:B----4-:R-:W-:Y:S01]  /*a100*/  PRMT R238, RZ, 0x7610, R238 ;  /* 0x00007610ffee7816 */ /* 0x010fe200000000ee */
[----:B------:R1:W-:Y:S04]  /*a110*/  STS.U8 [R91+UR9+0x4900], R167 ;  /* 0x004900a75b007988 */ /* 0x0003e80008000009 */
[----:B------:R4:W-:Y:S01]  /*a120*/  STS.U8 [R91+UR9+0x4d00], R161 ;  /* 0x004d00a15b007988 */ /* 0x0009e20008000009 */
[----:B-1----:R-:W-:-:S02]  /*a130*/  PRMT R167, RZ, 0x7610, R167 ;  /* 0x00007610ffa77816 */ /* 0x002fc400000000a7 */
[----:B----4-:R-:W-:Y:S01]  /*a140*/  PRMT R161, RZ, 0x7610, R161 ;  /* 0x00007610ffa17816 */ /* 0x010fe200000000a1 */
[----:B------:R1:W-:Y:S01]  /*a150*/  STS.U8 [R91+UR9+0x5100], R157 ;  /* 0x0051009d5b007988 */ /* 0x0003e20008000009 */
[----:B------:R-:W-:Y:S02]  /*a160*/  PRMT R247, RZ, 0x7610, R247 ;  /* 0x00007610fff77816 */ /* 0x000fe400000000f7 */
[----:B-1----:R-:W-:Y:S01]  /*a170*/  PRMT R157, RZ, 0x7610, R157 ;  /* 0x00007610ff9d7816 */ /* 0x002fe2000000009d */
[----:B------:R1:W-:Y:S04]  /*a180*/  STS.U8 [R91+UR9+0x5500], R125 ;  /* 0x0055007d5b007988 */ /* 0x0003e80008000009 */
[----:B------:R4:W-:Y:S01]  /*a190*/  STS.U8 [R91+UR9+0x5900], R124 ;  /* 0x0059007c5b007988 */ /* 0x0009e20008000009 */
[----:B-1----:R-:W-:-:S02]  /*a1a0*/  @!P1 IMAD.MOV.U32 R125, RZ, RZ, R241 ;  /* 0x000000ffff7d9224 */ /* 0x002fc400078e00f1 */
[----:B----4-:R-:W-:Y:S01]  /*a1b0*/  @!P1 IMAD.MOV.U32 R124, RZ, RZ, R242 ;  /* 0x000000ffff7c9224 */ /* 0x010fe200078e00f2 */
[----:B0-----:R-:W-:-:S04]  /*a1c0*/  @!P1 LOP3.LUT R127, R127, R126, RZ, 0x3c, !PT ;  /* 0x0000007e7f7f9212 */ /* 0x001fc800078e3cff */
[----:B------:R-:W-:-:S04]  /*a1d0*/  @!P1 LOP3.LUT R126, R127, R126, RZ, 0x3c, !PT ;  /* 0x0000007e7f7e9212 */ /* 0x000fc800078e3cff */
[----:B------:R-:W-:-:S05]  /*a1e0*/  @!P1 LOP3.LUT R127, R127, R126, RZ, 0x3c, !PT ;  /* 0x0000007e7f7f9212 */ /* 0x000fca00078e3cff */
[----:B------:R0:W4:Y:S02]  /*a1f0*/  @!P1 LDG.E.U8 R236, desc[UR20][R126.64] ;  /* 0x000000147eec9981 */ /* 0x000124000c1e1100 */
        /* <DEDUP_REMOVED lines=15> */
[----:B0-----:R-:W-:Y:S02]  /*a2f0*/  PRMT R126, RZ, 0x7610, R126 ;  /* 0x00007610ff7e7816 */ /* 0x001fe4000000007e */
[----:B------:R-:W-:-:S04]  /*a300*/  PRMT R127, RZ, 0x7610, R127 ;  /* 0x00007610ff7f7816 */ /* 0x000fc8000000007f */
[----:B------:R0:W2:Y:S02]  /*a310*/  @!P1 LDG.E.U8 R126, desc[UR20][R124.64] ;  /* 0x000000147c7e9981 */ /* 0x0000a4000c1e1100 */
[----:B0-----:R-:W-:Y:S02]  /*a320*/  @!P1 IMAD.MOV.U32 R124, RZ, RZ, R251 ;  /* 0x000000ffff7c9224 */ /* 0x001fe400078e00fb */
[----:B------:R-:W-:-:S05]  /*a330*/  @!P1 IMAD.MOV.U32 R125, RZ, RZ, R250 ;  /* 0x000000ffff7d9224 */ /* 0x000fca00078e00fa */
[----:B------:R0:W2:Y:S04]  /*a340*/  @!P1 LDG.E.U8 R127, desc[UR20][R124.64] ;  /* 0x000000147c7f9981 */ /* 0x0000a8000c1e1100 */
[----:B------:R-:W0:Y:S04]  /*a350*/  LDL R124, [R1+0x14] ;  /* 0x00001400017c7983 */ /* 0x000e280000100800 */
[----:B------:R-:W0:Y:S04]  /*a360*/  LDL R125, [R1+0x18] ;  /* 0x00001800017d7983 */ /* 0x000e280000100800 */
[----:B------:R1:W-:Y:S04]  /*a370*/  STS.U8 [R91+UR9+0x5d00], R129 ;  /* 0x005d00815b007988 */ /* 0x0003e80008000009 */
[----:B------:R3:W-:Y:S01]  /*a380*/  STS.U8 [R91+UR9+0x6100], R140 ;  /* 0x0061008c5b007988 */ /* 0x0007e20008000009 */
[----:B-1----:R-:W-:-:S03]  /*a390*/  PRMT R129, RZ, 0x7610, R129 ;  /* 0x00007610ff817816 */ /* 0x002fc60000000081 */
[----:B---3--:R-:W5:Y:S01]  /*a3a0*/  LDL.LU R91, [R1+0xc0] ;  /* 0x0000c000015b7983 */ /* 0x008f620000300800 */
[----:B0-----:R-:W-:-:S04]  /*a3b0*/  @!P1 LOP3.LUT R125, R125, R124, RZ, 0x3c, !PT ;  /* 0x0000007c7d7d9212 */ /* 0x001fc800078e3cff */
[----:B------:R-:W-:-:S04]  /*a3c0*/  @!P1 LOP3.LUT R124, R125, R124, RZ, 0x3c, !PT ;  /* 0x0000007c7d7c9212 */ /* 0x000fc800078e3cff */
[----:B------:R-:W-:-:S05]  /*a3d0*/  @!P1 LOP3.LUT R125, R125, R124, RZ, 0x3c, !PT ;  /* 0x0000007c7d7d9212 */ /* 0x000fca00078e3cff */
[----:B------:R0:W3:Y:S04]  /*a3e0*/  @!P1 LDG.E.U8 R129, desc[UR20][R124.64] ;  /* 0x000000147c819981 */ /* 0x0000e8000c1e1100 */
[----:B------:R-:W2:Y:S01]  /*a3f0*/  LDL.LU R124, [R1+0x1c] ;  /* 0x00001c00017c7983 */ /* 0x000ea20000300800 */
[C---:B0-----:R-:W-:Y:S02]  /*a400*/  LOP3.LUT R125, R99.reuse, 0x20, RZ, 0x3c, !PT ;  /* 0x00000020637d7812 */ /* 0x041fe400078e3cff */
[----:B------:R-:W-:-:S03]  /*a410*/  LOP3.LUT R140, R99, 0x40, RZ, 0x3c, !PT ;  /* 0x00000040638c7812 */ /* 0x000fc600078e3cff */
[----:B------:R-:W-:Y:S04]  /*a420*/  STS.U8 [R125+UR9+0x6500], R145 ;  /* 0x006500917d007988 */ /* 0x000fe80008000009 */
[----:B------:R-:W-:Y:S04]  /*a430*/  STS.U8 [R125+UR9+0x6900], R150 ;  /* 0x006900967d007988 */ /* 0x000fe80008000009 */
[----:B------:R-:W-:Y:S04]  /*a440*/  STS.U8 [R125+UR9+0x6d00], R160 ;  /* 0x006d00a07d007988 */ /* 0x000fe80008000009 */
[----:B------:R-:W-:Y:S04]  /*a450*/  STS.U8 [R125+UR9+0x7100], R166 ;  /* 0x007100a67d007988 */ /* 0x000fe80008000009 */
[----:B------:R-:W-:Y:S04]  /*a460*/  STS.U8 [R125+UR9+0x7500], R172 ;  /* 0x007500ac7d007988 */ /* 0x000fe80008000009 */
[----:B------:R-:W-:Y:S04]  /*a470*/  STS.U8 [R125+UR9+0x7900], R178 ;  /* 0x007900b27d007988 */ /* 0x000fe80008000009 */
[----:B------:R-:W-:Y:S04]  /*a480*/  STS.U8 [R125+UR9+0x7d00], R184 ;  /* 0x007d00b87d007988 */ /* 0x000fe80008000009 */
[----:B--2---:R0:W-:Y:S04]  /*a490*/  STS.U8 [R140+UR9+0x4200], R124 ;  /* 0x0042007c8c007988 */ /* 0x0041e80008000009 */
[----:B------:R1:W-:Y:S04]  /*a4a0*/  STS.U8 [R140+UR9+0x4600], R92 ;  /* 0x0046005c8c007988 */ /* 0x0003e80008000009 */
[----:B------:R2:W-:Y:S04]  /*a4b0*/  STS.U8 [R140+UR9+0x4a00], R61 ;  /* 0x004a003d8c007988 */ /* 0x0005e80008000009 */
[----:B------:R0:W-:Y:S04]  /*a4c0*/  STS.U8 [R140+UR9+0x4e00], R62 ;  /* 0x004e003e8c007988 */ /* 0x0001e80008000009 */
[----:B------:R-:W-:Y:S04]  /*a4d0*/  STS.U8 [R140+UR9+0x5200], R165 ;  /* 0x005200a58c007988 */ /* 0x000fe80008000009 */
[----:B------:R-:W-:Y:S04]  /*a4e0*/  STS.U8 [R140+UR9+0x5600], R123 ;  /* 0x0056007b8c007988 */ /* 0x000fe80008000009 */
[----:B------:R-:W-:Y:S04]  /*a4f0*/  STS.U8 [R140+UR9+0x5a00], R122 ;  /* 0x005a007a8c007988 */ /* 0x000fe80008000009 */
[----:B------:R-:W-:Y:S01]  /*a500*/  STS.U8 [R140+UR9+0x5e00], R130 ;  /* 0x005e00828c007988 */ /* 0x000fe20008000009 */
[----:B0-----:R-:W-:-:S03]  /*a510*/  LOP3.LUT R124, R99, 0x60, RZ, 0x3c, !PT ;  /* 0x00000060637c7812 */ /* 0x001fc600078e3cff */
[----:B------:R-:W-:Y:S04]  /*a520*/  STS.U8 [R140+UR9+0x6200], R138 ;  /* 0x0062008a8c007988 */ /* 0x000fe80008000009 */
[----:B------:R-:W-:Y:S04]  /*a530*/  STS.U8 [R140+UR9+0x6600], R148 ;  /* 0x006600948c007988 */ /* 0x000fe80008000009 */
[----:B------:R-:W-:Y:S04]  /*a540*/  STS.U8 [R140+UR9+0x6a00], R155 ;  /* 0x006a009b8c007988 */ /* 0x000fe80008000009 */
[----:B------:R-:W-:Y:S04]  /*a550*/  STS.U8 [R140+UR9+0x6e00], R162 ;  /* 0x006e00a28c007988 */ /* 0x000fe80008000009 */
[----:B------:R-:W-:Y:S04]  /*a560*/  STS.U8 [R140+UR9+0x7200], R168 ;  /* 0x007200a88c007988 */ /* 0x000fe80008000009 */
[----:B------:R-:W-:Y:S04]  /*a570*/  STS.U8 [R140+UR9+0x7600], R174 ;  /* 0x007600ae8c007988 */ /* 0x000fe80008000009 */
[----:B-1----:R0:W5:Y:S04]  /*a580*/  LDL.LU R92, [R1+0xbc] ;  /* 0x0000bc00015c7983 */ /* 0x0021680000300800 */
[----:B------:R-:W-:Y:S04]  /*a590*/  STS.U8 [R140+UR9+0x7a00], R180 ;  /* 0x007a00b48c007988 */ /* 0x000fe80008000009 */
[----:B--2---:R0:W5:Y:S04]  /*a5a0*/  LDL.LU R61, [R1+0xb8] ;  /* 0x0000b800013d7983 */ /* 0x0041680000300800 */
[----:B------:R-:W-:Y:S04]  /*a5b0*/  STS.U8 [R140+UR9+0x7e00], R186 ;  /* 0x007e00ba8c007988 */ /* 0x000fe80008000009 */
[----:B------:R0:W5:Y:S04]  /*a5c0*/  LDL.LU R62, [R1+0xb4] ;  /* 0x0000b400013e7983 */ /* 0x0001680000300800 */
[----:B------:R1:W-:Y:S04]  /*a5d0*/  STS.U8 [R124+UR9+0x4300], R31 ;  /* 0x0043001f7c007988 */ /* 0x0003e80008000009 */
[----:B------:R2:W-:Y:S04]  /*a5e0*/  STS.U8 [R124+UR9+0x4700], R33 ;  /* 0x004700217c007988 */ /* 0x0005e80008000009 */
[----:B------:R0:W-:Y:S04]  /*a5f0*/  STS.U8 [R124+UR9+0x4b00], R0 ;  /* 0x004b00007c007988 */ /* 0x0001e80008000009 */
[----:B-1----:R1:W5:Y:S04]  /*a600*/  LDL.LU R31, [R1+0xb0] ;  /* 0x0000b000011f7983 */ /* 0x0023680000300800 */
[----:B--2---:R1:W5:Y:S04]  /*a610*/  LDL.LU R33, [R1+0xac] ;  /* 0x0000ac0001217983 */ /* 0x0043680000300800 */
[----:B0-----:R1:W5:Y:S04]  /*a620*/  LDL.LU R0, [R1+0xa8] ;  /* 0x0000a80001007983 */ /* 0x0013680000300800 */
[----:B------:R0:W-:Y:S04]  /*a630*/  STS.U8 [R124+UR9+0x4f00], R3 ;  /* 0x004f00037c007988 */ /* 0x0001e80008000009 */
[----:B0-----:R1:W5:Y:S04]  /*a640*/  LDL.LU R3, [R1+0xa4] ;  /* 0x0000a40001037983 */ /* 0x0013680000300800 */
[----:B------:R1:W-:Y:S04]  /*a650*/  STS.U8 [R124+UR9+0x5300], R159 ;  /* 0x0053009f7c007988 */ /* 0x0003e80008000009 */
        /* <DEDUP_REMOVED lines=34> */
[----:B----4-:R1:W-:Y:S04]  /*a880*/  STS.U8 [R140+UR9+0xbe00], R236 ;  /* 0x00be00ec8c007988 */ /* 0x0103e80008000009 */
[----:B------:R1:W-:Y:S04]  /*a890*/  STS.U8 [R124+UR9+0xa300], R238 ;  /* 0x00a300ee7c007988 */ /* 0x0003e80008000009 */
[----:B------:R1:W-:Y:S04]  /*a8a0*/  STS.U8 [R124+UR9+0xa700], R167 ;  /* 0x00a700a77c007988 */ /* 0x0003e80008000009 */
[----:B------:R1:W-:Y:S04]  /*a8b0*/  STS.U8 [R124+UR9+0xab00], R161 ;  /* 0x00ab00a17c007988 */ /* 0x0003e80008000009 */
[----:B------:R1:W-:Y:S04]  /*a8c0*/  STS.U8 [R124+UR9+0xaf00], R157 ;  /* 0x00af009d7c007988 */ /* 0x0003e80008000009 */
[----:B------:R1:W-:Y:S04]  /*a8d0*/  STS.U8 [R124+UR9+0xb300], R247 ;  /* 0x00b300f77c007988 */ /* 0x0003e80008000009 */
[----:B------:R1:W-:Y:S04]  /*a8e0*/  STS.U8 [R124+UR9+0xb700], R126 ;  /* 0x00b7007e7c007988 */ /* 0x0003e80008000009 */
[----:B------:R1:W-:Y:S04]  /*a8f0*/  STS.U8 [R124+UR9+0xbb00], R127 ;  /* 0x00bb007f7c007988 */ /* 0x0003e80008000009 */
[----:B---3--:R1:W-:Y:S01]  /*a900*/  STS.U8 [R124+UR9+0xbf00], R129 ;  /* 0x00bf00817c007988 */ /* 0x0083e20008000009 */
[----:B------:R0:W-:Y:S06]  /*a910*/  MEMBAR.ALL.CTA ;  /* 0x0000000000007992 */ /* 0x0001ec0000008000 */
[----:B0-----:R-:W0:Y:S01]  /*a920*/  FENCE.VIEW.ASYNC.S ;  /* 0x00000000000073c6 */ /* 0x001e220000000000 */
[----:B------:R-:W-:Y:S01]  /*a930*/  ULEA UR6, UR23, UR9, 0x3 ;  /* 0x0000000917067291 */ /* 0x000fe2000f8e18ff */
[----:B------:R-:W-:-:S03]  /*a940*/  UMOV UR4, UR5 ;  /* 0x0000000500047c82 */ /* 0x000fc60008000000 */
[----:B------:R-:W-:Y:S01]  /*a950*/  UIADD3 UR6, UPT, UPT, UR6, 0xc000, URZ ;  /* 0x0000c00006067890 */ /* 0x000fe2000fffe0ff */
[----:B0-----:R-:W-:Y:S06]  /*a960*/  BAR.SYNC.DEFER_BLOCKING 0x0 ;  /* 0x0000000000007b1d */ /* 0x001fec0000010000 */
[----:B-1----:R-:W-:Y:S05]  /*a970*/  BRA.U UP1, `(.L_x_9) ;  /* 0x0000000101487547 */ /* 0x002fea000b800000 */
[----:B------:R-:W-:Y:S01]  /*a980*/  UMOV UR13, 0x40004040 ;  /* 0x40004040000d7882 */ /* 0x000fe20000000000 */
[----:B------:R-:W-:Y:S01]  /*a990*/  UMOV UR15, 0x40004040 ;  /* 0x40004040000f7882 */ /* 0x000fe20000000000 */
[----:B------:R-:W-:Y:S01]  /*a9a0*/  UMOV UR16, 0x0 ;  /* 0x0000000000107882 */ /* 0x000fe20000000000 */
[----:B------:R-:W-:Y:S01]  /*a9b0*/  UMOV UR17, 0x8108490 ;  /* 0x0810849000117882 */ /* 0x000fe20000000000 */
[----:B------:R-:W-:Y:S01]  /*a9c0*/  UMOV UR40, 0x0 ;  /* 0x0000000000287882 */ /* 0x000fe20000000000 */
[----:B------:R-:W-:Y:S01]  /*a9d0*/  UMOV UR41, 0x8108490 ;  /* 0x0810849000297882 */ /* 0x000fe20000000000 */
[----:B------:R-:W-:Y:S01]  /*a9e0*/  UMOV UR42, 0x0 ;  /* 0x00000000002a7882 */ /* 0x000fe20000000000 */
[----:B------:R-:W-:Y:S01]  /*a9f0*/  UMOV UR43, 0x8108490 ;  /* 0x08108490002b7882 */ /* 0x000fe20000000000 */
[----:B------:R-:W-:Y:S01]  /*aa00*/  UMOV UR7, URZ ;  /* 0x000000ff00077c82 */ /* 0x000fe20008000000 */
[----:B------:R0:W-:Y:S01]  /*aa10*/  UTCQMMA gdesc[UR12], gdesc[UR14], tmem[UR8], tmem[UR16], idesc[UR17], UPT ;  /* 0x00ff100e0c0075ea */ /* 0x0001e2000b800308 */
        /* <DEDUP_REMOVED lines=8> */
.L_x_9:
[----:B------:R-:W-:Y:S01]  /*aaa0*/  UIADD3 UR23, UPT, UPT, UR23, 0x1, URZ ;  /* 0x0000000117177890 */ /* 0x000fe2000fffe0ff */
[----:B------:R-:W-:Y:S01]  /*aab0*/  IMAD.U32 R121, RZ, RZ, UR4 ;  /* 0x00000004ff797e24 */ /* 0x000fe2000f8e00ff */
[----:B------:R-:W-:Y:S02]  /*aac0*/  UIADD3 UR19, UPT, UPT, UR19, -0x1, URZ ;  /* 0xffffffff13137890 */ /* 0x000fe4000fffe0ff */
[----:B------:R-:W-:Y:S02]  /*aad0*/  UISETP.GT.AND UP2, UPT, UR23, 0x1, UPT ;  /* 0x000000011700788c */ /* 0x000fe4000bf44270 */
[----:B------:R-:W-:Y:S02]  /*aae0*/  UIADD3 UR22, UPT, UPT, UR22, -0x80, URZ ;  /* 0xffffff8016167890 */ /* 0x000fe4000fffe0ff */
[----:B0-----:R-:W-:Y:S02]  /*aaf0*/  USEL UR5, URZ, 0x1, !UP2 ;  /* 0x00000001ff057887 */ /* 0x001fe4000d000000 */
[----:B------:R-:W-:-:S02]  /*ab00*/  USEL UR23, UR23, URZ, !UP2 ;  /* 0x000000ff17177287 */ /* 0x000fc4000d000000 */
[----:B------:R-:W-:Y:S02]  /*ab10*/  UISETP.NE.U32.AND UP2, UPT, UR19, URZ, UPT ;  /* 0x000000ff1300728c */ /* 0x000fe4000bf45070 */
[----:B------:R-:W-:-:S07]  /*ab20*/  ULOP3.LUT UR5, UR4, UR5, URZ, 0x3c, !UPT ;  /* 0x0000000504057292 */ /* 0x000fce000f8e3cff */
[----:B------:R-:W-:Y:S05]  /*ab30*/  BRA.U UP2, `(.L_x_10) ;  /* 0xffffffbd02d87547 */ /* 0x000fea000b83ffff */
.L_x_7:
[----:B------:R-:W-:-:S09]  /*ab40*/  UISETP.GE.AND UP1, UPT, UR24, 0x80, UPT ;  /* 0x000000801800788c */ /* 0x000fd2000bf26270 */
[----:B------:R-:W-:Y:S05]  /*ab50*/  BRA.U !UP1, `(.L_x_11) ;  /* 0x0000000109107547 */ /* 0x000fea000b800000 */
[----:B------:R-:W-:-:S06]  /*ab60*/  USHF.L.U32 UR4, UR4, 0x1f, URZ ;  /* 0x0000001f04047899 */ /* 0x000fcc00080006ff */
[----:B-----5:R-:W-:-:S04]  /*ab70*/  IMAD.U32 R0, RZ, RZ, UR4 ;  /* 0x00000004ff007e24 */ /* 0x020fc8000f8e00ff */
[----:B------:R-:W1:Y:S02]  /*ab80*/  SYNCS.PHASECHK.TRANS64.TRYWAIT P0, [UR6], R0 ;  /* 0x00000000ff0075a7 */ /* 0x000e640008001106 */
[----:B-1----:R-:W-:Y:S05]  /*ab90*/  @!P0 BRA `(.L_x_12) ;  /* 0x0000001800088947 */ /* 0x002fea0003800000 */
.L_x_11:
[----:B------:R-:W-:Y:S06]  /*aba0*/  BAR.SYNC.DEFER_BLOCKING 0x0 ;  /* 0x0000000000007b1d */ /* 0x000fec0000010000 */
[----:B------:R-:W1:Y:S01]  /*abb0*/  LDCU UR4, c[0x0][0x3b4] ;  /* 0x00007680ff0477ac */ /* 0x000e620008000800 */
[----:B------:R-:W2:Y:S01]  /*abc0*/  S2R R41, SR_TID.X ;  /* 0x0000000000297919 */ /* 0x000ea20000002100 */
[----:B------:R-:W3:Y:S01]  /*abd0*/  LDCU.128 UR12, c[0x0][0x390] ;  /* 0x00007200ff0c77ac */ /* 0x000ee20008000c00 */
[----:B------:R-:W4:Y:S01]  /*abe0*/  S2R R2, SR_TID.X ;  /* 0x0000000000027919 */ /* 0x000f220000002100 */
[----:B------:R-:W0:Y:S01]  /*abf0*/  LDCU UR5, c[0x0][0x3b8] ;  /* 0x00007700ff0577ac */ /* 0x000e220008000800 */
[----:B------:R-:W1:Y:S04]  /*ac00*/  LDL.LU R39, [R1+0xa0] ;  /* 0x0000a00001277983 */ /* 0x000e680000300800 */
[----:B------:R-:W3:Y:S01]  /*ac10*/  LDL.LU R37, [R1+0x9c] ;  /* 0x00009c0001257983 */ /* 0x000ee20000300800 */
[----:B------:R-:W0:Y:S02]  /*ac20*/  @!P2 SYNCS.CCTL.IV [UR9+0xc000] ;  /* 0x00c00000ff00a9b1 */ /* 0x000e240008000009 */
[----:B0-----:R-:W-:Y:S06]  /*ac30*/  BAR.SYNC.DEFER_BLOCKING 0x0 ;  /* 0x0000000000007b1d */ /* 0x001fec0000010000 */
[----:B-----5:R-:W0:Y:S01]  /*ac40*/  LDTM.x32 R4, tmem[UR10] ;  /* 0x0000000a000479ee */ /* 0x020e2200082c0000 */
[----:B--2---:R-:W-:-:S02]  /*ac50*/  LOP3.LUT R0, R41, 0x80, RZ, 0xc0, !PT ;  /* 0x0000008029007812 */ /* 0x004fc400078ec0ff */
[----:B----4-:R-:W-:Y:S02]  /*ac60*/  LOP3.LUT R2, R2, 0x7f, RZ, 0xc0, !PT ;  /* 0x0000007f02027812 */ /* 0x010fe400078ec0ff */
[----:B------:R-:W-:Y:S01]  /*ac70*/  LEA R0, R0, UR9, 0x5 ;  /* 0x0000000900007c11 */ /* 0x000fe2000f8e28ff */
[----:B------:R-:W2:Y:S01]  /*ac80*/  @!P2 SYNCS.CCTL.IV [UR9+0xc008] ;  /* 0x00c00800ff00a9b1 */ /* 0x000ea20008000009 */
[----:B------:R-:W-:-:S03]  /*ac90*/  NOP ;  /* 0x0000000000007918 */ /* 0x000fc60000000000 */
[----:B------:R-:W-:Y:S01]  /*aca0*/  IMAD R36, R2, 0x10, R0 ;  /* 0x0000001002247824 */ /* 0x000fe200078e0200 */
[----:B0-----:R-:W-:Y:S02]  /*acb0*/  F2FP.SATFINITE.E5M2.F32.PACK_AB_MERGE_C R12, R13, R12, RZ ;  /* 0x0000000c0d0c723e */ /* 0x001fe400048060ff */
[----:B------:R-:W-:Y:S02]  /*acc0*/  F2FP.SATFINITE.E5M2.F32.PACK_AB_MERGE_C R14, R15, R14, RZ ;  /* 0x0000000e0f0e723e */ /* 0x000fe400048060ff */
[----:B------:R-:W-:Y:S02]  /*acd0*/  F2FP.SATFINITE.E5M2.F32.PACK_AB_MERGE_C R16, R17, R16, RZ ;  /* 0x000000101110723e */ /* 0x000fe400048060ff */
[----:B------:R-:W-:Y:S02]  /*ace0*/  F2FP.SATFINITE.E5M2.F32.PACK_AB_MERGE_C R20, R21, R20, RZ ;  /* 0x000000141514723e */ /* 0x000fe400048060ff */
[----:B------:R-:W-:Y:S02]  /*acf0*/  F2FP.SATFINITE.E5M2.F32.PACK_AB_MERGE_C R22, R23, R22, RZ ;  /* 0x000000161716723e */ /* 0x000fe400048060ff */
[----:B------:R-:W-:-:S02]  /*ad00*/  F2FP.SATFINITE.E5M2.F32.PACK_AB_MERGE_C R24, R25, R24, RZ ;  /* 0x000000181918723e */ /* 0x000fc400048060ff */
[----:B------:R-:W-:Y:S02]  /*ad10*/  F2FP.SATFINITE.E5M2.F32.PACK_AB_MERGE_C R28, R29, R28, RZ ;  /* 0x0000001c1d1c723e */ /* 0x000fe400048060ff */
[----:B------:R-:W-:Y:S02]  /*ad20*/  F2FP.SATFINITE.E5M2.F32.PACK_AB_MERGE_C R30, R31, R30, RZ ;  /* 0x0000001e1f1e723e */ /* 0x000fe400048060ff */
[----:B------:R-:W-:Y:S02]  /*ad30*/  F2FP.SATFINITE.E5M2.F32.PACK_AB_MERGE_C R32, R33, R32, RZ ;  /* 0x000000202120723e */ /* 0x000fe400048060ff */
[----:B------:R-:W-:Y:S02]  /*ad40*/  F2FP.SATFINITE.E5M2.F32.PACK_AB_MERGE_C R4, R5, R4, RZ ;  /* 0x000000040504723e */ /* 0x000fe400048060ff */
[----:B------:R-:W-:Y:S02]  /*ad50*/  F2FP.SATFINITE.E5M2.F32.PACK_AB_MERGE_C R6, R7, R6, RZ ;  /* 0x000000060706723e */ /* 0x000fe400048060ff */
[----:B------:R-:W-:-:S02]  /*ad60*/  F2FP.SATFINITE.E5M2.F32.PACK_AB_MERGE_C R18, R19, R18, RZ ;  /* 0x000000121312723e */ /* 0x000fc400048060ff */
[----:B------:R-:W-:Y:S02]  /*ad70*/  LOP3.LUT R12, R12, 0xffff, RZ, 0xc0, !PT ;  /* 0x0000ffff0c0c7812 */ /* 0x000fe400078ec0ff */
[----:B------:R-:W-:Y:S02]  /*ad80*/  LOP3.LUT R17, R14, 0xffff, RZ, 0xc0, !PT ;  /* 0x0000ffff0e117812 */ /* 0x000fe400078ec0ff */
[----:B------:R-:W-:Y:S02]  /*ad90*/  LOP3.LUT R16, R16, 0xffff, RZ, 0xc0, !PT ;  /* 0x0000ffff10107812 */ /* 0x000fe400078ec0ff */
[----:B------:R-:W-:Y:S02]  /*ada0*/  LOP3.LUT R20, R20, 0xffff, RZ, 0xc0, !PT ;  /* 0x0000ffff14147812 */ /* 0x000fe400078ec0ff */
[----:B------:R-:W-:Y:S02]  /*adb0*/  LOP3.LUT R19, R22, 0xffff, RZ, 0xc0, !PT ;  /* 0x0000ffff16137812 */ /* 0x000fe400078ec0ff */
[----:B------:R-:W-:-:S02]  /*adc0*/  LOP3.LUT R24, R24, 0xffff, RZ, 0xc0, !PT ;  /* 0x0000ffff18187812 */ /* 0x000fc400078ec0ff */
[----:B------:R-:W-:Y:S02]  /*add0*/  LOP3.LUT R28, R28, 0xffff, RZ, 0xc0, !PT ;  /* 0x0000ffff1c1c7812 */ /* 0x000fe400078ec0ff */
[----:B------:R-:W-:Y:S02]  /*ade0*/  LOP3.LUT R21, R30, 0xffff, RZ, 0xc0, !PT ;  /* 0x0000ffff1e157812 */ /* 0x000fe400078ec0ff */
[----:B------:R-:W-:Y:S02]  /*adf0*/  LOP3.LUT R32, R32, 0xffff, RZ, 0xc0, !PT ;  /* 0x0000ffff20207812 */ /* 0x000fe400078ec0ff */
[----:B------:R-:W-:Y:S02]  /*ae00*/  F2FP.SATFINITE.E5M2.F32.PACK_AB_MERGE_C R8, R9, R8, RZ ;  /* 0x000000080908723e */ /* 0x000fe400048060ff */
[----:B------:R-:W-:Y:S02]  /*ae10*/  F2FP.SATFINITE.E5M2.F32.PACK_AB_MERGE_C R10, R11, R10, RZ ;  /* 0x0000000a0b0a723e */ /* 0x000fe400048060ff */
[----:B------:R-:W-:-:S02]  /*ae20*/  LOP3.LUT R15, R4, 0xffff, RZ, 0xc0, !PT ;  /* 0x0000ffff040f7812 */ /* 0x000fc400078ec0ff */
[----:B------:R-:W-:Y:S02]  /*ae30*/  LOP3.LUT R42, R6, 0xffff, RZ, 0xc0, !PT ;  /* 0x0000ffff062a7812 */ /* 0x000fe400078ec0ff */
[--C-:B------:R-:W-:Y:S02]  /*ae40*/  PRMT R2, R16, 0x3340, R1.reuse ;  /* 0x0000334010027816 */ /* 0x100fe40000000001 */
[--C-:B------:R-:W-:Y:S02]  /*ae50*/  PRMT R4, R24, 0x3340, R1.reuse ;  /* 0x0000334018047816 */ /* 0x100fe40000000001 */
[----:B------:R-:W-:Y:S02]  /*ae60*/  PRMT R6, R32, 0x3340, R1 ;  /* 0x0000334020067816 */ /* 0x000fe40000000001 */
[----:B------:R-:W-:Y:S02]  /*ae70*/  PRMT R5, R12, 0x3340, R17 ;  /* 0x000033400c057816 */ /* 0x000fe40000000011 */
[----:B------:R-:W-:-:S02]  /*ae80*/  PRMT R11, R20, 0x3340, R19 ;  /* 0x00003340140b7816 */ /* 0x000fc40000000013 */
[----:B------:R-:W-:Y:S02]  /*ae90*/  PRMT R13, R28, 0x3340, R21 ;  /* 0x000033401c0d7816 */ /* 0x000fe40000000015 */
[----:B------:R-:W-:Y:S02]  /*aea0*/  LOP3.LUT R8, R8, 0xffff, RZ, 0xc0, !PT ;  /* 0x0000ffff08087812 */ /* 0x000fe400078ec0ff */
[----:B------:R-:W-:Y:S02]  /*aeb0*/  PRMT R9, R5, 0x5410, R2 ;  /* 0x0000541005097816 */ /* 0x000fe40000000002 */
[----:B------:R-:W-:Y:S02]  /*aec0*/  PRMT R11, R11, 0x5410, R4 ;  /* 0x000054100b0b7816 */ /* 0x000fe40000000004 */
[----:B------:R-:W-:Y:S02]  /*aed0*/  PRMT R13, R13, 0x5410, R6 ;  /* 0x000054100d0d7816 */ /* 0x000fe40000000006 */
[----:B------:R-:W-:-:S02]  /*aee0*/  SHF.R.U32.HI R4, RZ, 0x8, R12 ;  /* 0x00000008ff047819 */ /* 0x000fc4000001160c */
[----:B------:R-:W-:Y:S02]  /*aef0*/  SHF.R.U32.HI R5, RZ, 0x8, R17 ;  /* 0x00000008ff057819 */ /* 0x000fe40000011611 */
[----:B------:R-:W-:Y:S02]  /*af00*/  SHF.R.U32.HI R6, RZ, 0x8, R16 ;  /* 0x00000008ff067819 */ /* 0x000fe40000011610 */
[----:B------:R-:W-:Y:S02]  /*af10*/  PRMT R0, R8, 0x3340, R1 ;  /* 0x0000334008007816 */ /* 0x000fe40000000001 */
[----:B------:R-:W-:Y:S02]  /*af20*/  PRMT R3, R15, 0x3340, R42 ;  /* 0x000033400f037816 */ /* 0x000fe4000000002a */
[----:B------:R-:W-:Y:S02]  /*af30*/  LOP3.LUT R4, R4, 0xffff, RZ, 0xc0, !PT ;  /* 0x0000ffff04047812 */ /* 0x000fe400078ec0ff */
[----:B------:R-:W-:-:S02]  /*af40*/  LOP3.LUT R5, R5, 0xffff, RZ, 0xc0, !PT ;  /* 0x0000ffff05057812 */ /* 0x000fc400078ec0ff */
[----:B------:R-:W-:Y:S02]  /*af50*/  LOP3.LUT R6, R6, 0xffff, RZ, 0xc0, !PT ;  /* 0x0000ffff06067812 */ /* 0x000fe400078ec0ff */
[----:B------:R-:W-:Y:S02]  /*af60*/  PRMT R7, R3, 0x5410, R0 ;  /* 0x0000541003077816 */ /* 0x000fe40000000000 */
[----:B------:R-:W-:Y:S02]  /*af70*/  SHF.R.U32.HI R3, RZ, 0x8, R8 ;  /* 0x00000008ff037819 */ /* 0x000fe40000011608 */
[----:B------:R-:W-:Y:S02]  /*af80*/  PRMT R17, R4, 0x3340, R5 ;  /* 0x0000334004117816 */ /* 0x000fe40000000005 */
[----:B------:R-:W-:Y:S02]  /*af90*/  PRMT R8, R6, 0x3340, R1 ;  /* 0x0000334006087816 */ /* 0x000fe40000000001 */
[----:B------:R-:W-:-:S02]  /*afa0*/  SHF.R.U32.HI R4, RZ, 0x8, R28 ;  /* 0x00000008ff047819 */ /* 0x000fc4000001161c */
[----:B------:R-:W-:Y:S02]  /*afb0*/  SHF.R.U32.HI R5, RZ, 0x8, R21 ;  /* 0x00000008ff057819 */ /* 0x000fe40000011615 */
[----:B------:R-:W-:Y:S02]  /*afc0*/  SHF.R.U32.HI R6, RZ, 0x8, R32 ;  /* 0x00000008ff067819 */ /* 0x000fe40000011620 */
[----:B------:R-:W-:Y:S02]  /*afd0*/  LOP3.LUT R5, R5, 0xffff, RZ, 0xc0, !PT ;  /* 0x0000ffff05057812 */ /* 0x000fe400078ec0ff */
[----:B------:R-:W-:Y:S02]  /*afe0*/  LOP3.LUT R6, R6, 0xffff, RZ, 0xc0, !PT ;  /* 0x0000ffff06067812 */ /* 0x000fe400078ec0ff */
[----:B------:R-:W-:Y:S02]  /*aff0*/  LOP3.LUT R4, R4, 0xffff, RZ, 0xc0, !PT ;  /* 0x0000ffff04047812 */ /* 0x000fe400078ec0ff */
[----:B------:R-:W-:-:S02]  /*b000*/  SHF.R.U32.HI R0, RZ, 0x8, R15 ;  /* 0x00000008ff007819 */ /* 0x000fc4000001160f */
[----:B------:R-:W-:Y:S02]  /*b010*/  PRMT R6, R6, 0x3340, R1 ;  /* 0x0000334006067816 */ /* 0x000fe40000000001 */
[----:B------:R-:W-:Y:S02]  /*b020*/  PRMT R5, R4, 0x3340, R5 ;  /* 0x0000334004057816 */ /* 0x000fe40000000005 */
[----:B------:R-:W-:Y:S02]  /*b030*/  LOP3.LUT R18, R18, 0xffff, RZ, 0xc0, !PT ;  /* 0x0000ffff12127812 */ /* 0x000fe400078ec0ff */
[----:B------:R-:W-:Y:S02]  /*b040*/  PRMT R17, R17, 0x5410, R8 ;  /* 0x0000541011117816 */ /* 0x000fe40000000008 */
[----:B------:R-:W-:Y:S02]  /*b050*/  F2FP.SATFINITE.E5M2.F32.PACK_AB_MERGE_C R26, R27, R26, RZ ;  /* 0x0000001a1b1a723e */ /* 0x000fe400048060ff */
[----:B------:R-:W-:-:S02]  /*b060*/  LOP3.LUT R15, R0, 0xffff, RZ, 0xc0, !PT ;  /* 0x0000ffff000f7812 */ /* 0x000fc400078ec0ff */
[----:B------:R-:W-:Y:S02]  /*b070*/  SHF.R.U32.HI R0, RZ, 0x8, R20 ;  /* 0x00000008ff007819 */ /* 0x000fe40000011614 */
[----:B------:R-:W-:Y:S01]  /*b080*/  PRMT R27, R5, 0x5410, R6 ;  /* 0x00005410051b7816 */ /* 0x000fe20000000006 */
[----:B------:R-:W4:Y:S01]  /*b090*/  LDL.LU R20, [R1+0x98] ;  /* 0x0000980001147983 */ /* 0x000f220000300800 */
[--C-:B------:R-:W-:Y:S02]  /*b0a0*/  PRMT R5, R9, 0x4210, R18.reuse ;  /* 0x0000421009057816 */ /* 0x100fe40000000012 */
[----:B------:R-:W-:Y:S02]  /*b0b0*/  PRMT R25, R17, 0x5210, R18 ;  /* 0x0000521011197816 */ /* 0x000fe40000000012 */
[----:B------:R-:W4:Y:S01]  /*b0c0*/  LDL.LU R18, [R1+0x94] ;  /* 0x0000940001127983 */ /* 0x000f220000300800 */
[----:B------:R-:W-:Y:S02]  /*b0d0*/  SHF.R.U32.HI R2, RZ, 0x8, R42 ;  /* 0x00000008ff027819 */ /* 0x000fe4000001162a */
[----:B------:R-:W-:-:S02]  /*b0e0*/  F2FP.SATFINITE.E5M2.F32.PACK_AB_MERGE_C R34, R35, R34, RZ ;  /* 0x000000222322723e */ /* 0x000fc400048060ff */
[----:B------:R-:W-:Y:S02]  /*b0f0*/  LOP3.LUT R2, R2, 0xffff, RZ, 0xc0, !PT ;  /* 0x0000ffff02027812 */ /* 0x000fe400078ec0ff */
[----:B------:R-:W-:Y:S02]  /*b100*/  LOP3.LUT R3, R3, 0xffff, RZ, 0xc0, !PT ;  /* 0x0000ffff03037812 */ /* 0x000fe400078ec0ff */
[----:B------:R-:W-:Y:S02]  /*b110*/  LOP3.LUT R10, R10, 0xffff, RZ, 0xc0, !PT ;  /* 0x0000ffff0a0a7812 */ /* 0x000fe400078ec0ff */
[----:B------:R-:W-:Y:S02]  /*b120*/  LOP3.LUT R26, R26, 0xffff, RZ, 0xc0, !PT ;  /* 0x0000ffff1a1a7812 */ /* 0x000fe400078ec0ff */
[----:B------:R-:W-:Y:S02]  /*b130*/  LOP3.LUT R34, R34, 0xffff, RZ, 0xc0, !PT ;  /* 0x0000ffff22227812 */ /* 0x000fe400078ec0ff */
[----:B------:R-:W-:-:S02]  /*b140*/  PRMT R15, R15, 0x3340, R2 ;  /* 0x000033400f0f7816 */ /* 0x000fc40000000002 */
[----:B------:R-:W-:Y:S02]  /*b150*/  PRMT R38, R3, 0x3340, R38 ;  /* 0x0000334003267816 */ /* 0x000fe40000000026 */
[----:B------:R-:W-:Y:S02]  /*b160*/  PRMT R4, R7, 0x4210, R10 ;  /* 0x0000421007047816 */ /* 0x000fe4000000000a */
[----:B------:R-:W-:Y:S02]  /*b170*/  SHF.R.U32.HI R2, RZ, 0x8, R19 ;  /* 0x00000008ff027819 */ /* 0x000fe40000011613 */
[----:B------:R-:W-:Y:S02]  /*b180*/  SHF.R.U32.HI R3, RZ, 0x8, R24 ;  /* 0x00000008ff037819 */ /* 0x000fe40000011618 */
[----:B------:R-:W-:Y:S02]  /*b190*/  PRMT R6, R11, 0x4210, R26 ;  /* 0x000042100b067816 */ /* 0x000fe4000000001a */
[----:B------:R-:W-:-:S02]  /*b1a0*/  PRMT R7, R13, 0x4210, R34 ;  /* 0x000042100d077816 */ /* 0x000fc40000000022 */
[----:B------:R-:W-:Y:S02]  /*b1b0*/  LOP3.LUT R19, R0, 0xffff, RZ, 0xc0, !PT ;  /* 0x0000ffff00137812 */ /* 0x000fe400078ec0ff */
[----:B------:R-:W-:Y:S01]  /*b1c0*/  LOP3.LUT R2, R2, 0xffff, RZ, 0xc0, !PT ;  /* 0x0000ffff02027812 */ /* 0x000fe200078ec0ff */
[----:B--2---:R0:W-:Y:S01]  /*b1d0*/  STS.128 [R36], R4 ;  /* 0x0000000424007388 */ /* 0x0041e20000000c00 */
[----:B------:R-:W-:Y:S02]  /*b1e0*/  LOP3.LUT R3, R3, 0xffff, RZ, 0xc0, !PT ;  /* 0x0000ffff03037812 */ /* 0x000fe400078ec0ff */
[----:B------:R-:W-:Y:S02]  /*b1f0*/  PRMT R2, R19, 0x3340, R2 ;  /* 0x0000334013027816 */ /* 0x000fe40000000002 */
[----:B------:R-:W-:Y:S02]  /*b200*/  PRMT R3, R3, 0x3340, R40 ;  /* 0x0000334003037816 */ /* 0x000fe40000000028 */
[----:B------:R-:W-:-:S02]  /*b210*/  PRMT R15, R15, 0x5410, R38 ;  /* 0x000054100f0f7816 */ /* 0x000fc40000000026 */
[----:B------:R-:W-:Y:S01]  /*b220*/  PRMT R3, R2, 0x5410, R3 ;  /* 0x0000541002037816 */ /* 0x000fe20000000003 */
[----:B0-----:R-:W2:Y:S01]  /*b230*/  LDL.LU R4, [R1+0x90] ;  /* 0x0000900001047983 */ /* 0x001ea20000300800 */
[----:B------:R-:W-:-:S03]  /*b240*/  IMAD.SHL.U32 R0, R41, 0x10, RZ ;  /* 0x0000001029007824 */ /* 0x000fc600078e00ff */
[----:B------:R-:W2:Y:S01]  /*b250*/  LDL.LU R14, [R1+0x8c] ;  /* 0x00008c00010e7983 */ /* 0x000ea20000300800 */
[----:B------:R-:W-:Y:S02]  /*b260*/  PRMT R24, R15, 0x5210, R10 ;  /* 0x000052100f187816 */ /* 0x000fe4000000000a */
[----:B------:R-:W-:Y:S02]  /*b270*/  PRMT R26, R3, 0x5210, R26 ;  /* 0x00005210031a7816 */ /* 0x000fe4000000001a */
[----:B------:R-:W-:Y:S02]  /*b280*/  PRMT R27, R27, 0x5210, R34 ;  /* 0x000052101b1b7816 */ /* 0x000fe40000000022 */
[----:B------:R-:W-:-:S03]  /*b290*/  LOP3.LUT R16, R0, 0xff0, RZ, 0xc0, !PT ;  /* 0x00000ff000107812 */ /* 0x000fc600078ec0ff */
[----:B------:R0:W-:Y:S01]  /*b2a0*/  STS.128 [R36+0x800], R24 ;  /* 0x0008001824007388 */ /* 0x0001e20000000c00 */
[----:B------:R-:W-:Y:S06]  /*b2b0*/  BAR.SYNC.DEFER_BLOCKING 0x0 ;  /* 0x0000000000007b1d */ /* 0x000fec0000010000 */
[----:B0-----:R-:W2:Y:S04]  /*b2c0*/  LDL.LU R26, [R1+0x88] ;  /* 0x00008800011a7983 */ /* 0x001ea80000300800 */
[----:B------:R-:W2:Y:S04]  /*b2d0*/  LDL.LU R12, [R1+0x84] ;  /* 0x00008400010c7983 */ /* 0x000ea80000300800 */
[----:B------:R-:W2:Y:S04]  /*b2e0*/  LDL.LU R24, [R1+0x80] ;  /* 0x0000800001187983 */ /* 0x000ea80000300800 */
[----:B------:R-:W0:Y:S01]  /*b2f0*/  LDS.128 R8, [R16+UR9] ;  /* 0x0000000910087984 */ /* 0x000e220008000c00 */
[C---:B-1----:R-:W-:Y:S01]  /*b300*/  IMAD R0, R39.reuse, UR4, RZ ;  /* 0x0000000427007c24 */ /* 0x042fe2000f8e02ff */
[----:B---3--:R-:W-:-:S04]  /*b310*/  ISETP.GE.AND P0, PT, R39, UR14, PT ;  /* 0x0000000e27007c0c */ /* 0x008fc8000bf06270 */
[----:B------:R-:W-:-:S04]  /*b320*/  IADD3 R45, P1, PT, R0, UR12, RZ ;  /* 0x0000000c002d7c10 */ /* 0x000fc8000ff3e0ff */
[----:B------:R-:W-:Y:S02]  /*b330*/  LEA.HI.X.SX32 R47, R0, UR13, 0x1, P1 ;  /* 0x0000000d002f7c11 */ /* 0x000fe400088f0eff */
[C---:B----4-:R-:W-:Y:S01]  /*b340*/  ISETP.LT.AND P1, PT, R18.reuse, UR15, !P0 ;  /* 0x0000000f12007c0c */ /* 0x050fe2000c721270 */
[----:B------:R-:W-:Y:S02]  /*b350*/  IMAD R7, R18, UR5, RZ ;  /* 0x0000000512077c24 */ /* 0x000fe4000f8e02ff */
[----:B------:R-:W3:Y:S01]  /*b360*/  LDL.LU R18, [R1+0x7c] ;  /* 0x00007c0001127983 */ /* 0x000ee20000300800 */
[C---:B------:R-:W-:Y:S01]  /*b370*/  IMAD R3, R37.reuse, UR5, RZ ;  /* 0x0000000525037c24 */ /* 0x040fe2000f8e02ff */
[----:B------:R-:W-:Y:S01]  /*b380*/  ISETP.LT.AND P4, PT, R37, UR15, !P0 ;  /* 0x0000000f25007c0c */ /* 0x000fe2000c781270 */
[C---:B------:R-:W-:Y:S01]  /*b390*/  IMAD R0, R20.reuse, UR5, RZ ;  /* 0x0000000514007c24 */ /* 0x040fe2000f8e02ff */
[----:B------:R-:W-:Y:S01]  /*b3a0*/  ISETP.LT.AND P3, PT, R20, UR15, !P0 ;  /* 0x0000000f14007c0c */ /* 0x000fe2000c761270 */
[----:B------:R-:W4:Y:S01]  /*b3b0*/  LDL.LU R22, [R1+0x78] ;  /* 0x0000780001167983 */ /* 0x000f220000300800 */
[----:B------:R-:W-:-:S02]  /*b3c0*/  IADD3 R2, P2, PT, R3, R45, RZ ;  /* 0x0000002d03027210 */ /* 0x000fc40007f5e0ff */
[C---:B0-----:R-:W-:Y:S01]  /*b3d0*/  PRMT R31, R9.reuse, 0x7773, RZ ;  /* 0x00007773091f7816 */ /* 0x041fe200000000ff */
[----:B------:R-:W4:Y:S01]  /*b3e0*/  LDL.LU R20, [R1+0x74] ;  /* 0x0000740001147983 */ /* 0x000f220000300800 */
[C---:B------:R-:W-:Y:S02]  /*b3f0*/  PRMT R33, R9.reuse, 0x7772, RZ ;  /* 0x0000777209217816 */ /* 0x040fe400000000ff */
[C---:B------:R-:W-:Y:S02]  /*b400*/  PRMT R35, R9.reuse, 0x7771, RZ ;  /* 0x0000777109237816 */ /* 0x040fe400000000ff */
[----:B------:R-:W-:Y:S02]  /*b410*/  PRMT R37, R9, 0x7770, RZ ;  /* 0x0000777009257816 */ /* 0x000fe400000000ff */
[----:B------:R-:W-:Y:S02]  /*b420*/  LEA.HI.X.SX32 R3, R3, R47, 0x1, P2 ;  /* 0x0000002f03037211 */ /* 0x000fe400010f0eff */
[----:B------:R-:W-:-:S02]  /*b430*/  PRMT R43, R8, 0x7770, RZ ;  /* 0x00007770082b7816 */ /* 0x000fc400000000ff */
[C---:B------:R-:W-:Y:S02]  /*b440*/  PRMT R13, R8.reuse, 0x7771, RZ ;  /* 0x00007771080d7816 */ /* 0x040fe400000000ff */
[C---:B------:R-:W-:Y:S01]  /*b450*/  PRMT R39, R8.reuse, 0x7773, RZ ;  /* 0x0000777308277816 */ /* 0x040fe200000000ff */
[----:B------:R0:W-:Y:S01]  /*b460*/  @P4 STG.E.U8 desc[UR20][R2.64], R43 ;  /* 0x0000002b02004986 */ /* 0x0001e2000c101114 */
[----:B------:R-:W-:Y:S02]  /*b470*/  PRMT R41, R8, 0x7772, RZ ;  /* 0x0000777208297816 */ /* 0x000fe400000000ff */
[C---:B------:R-:W-:Y:S02]  /*b480*/  PRMT R27, R10.reuse, 0x7773, RZ ;  /* 0x000077730a1b7816 */ /* 0x040fe400000000ff */
[C---:B------:R-:W-:Y:S02]  /*b490*/  PRMT R17, R10.reuse, 0x7772, RZ ;  /* 0x000077720a117816 */ /* 0x040fe400000000ff */
[----:B------:R-:W-:-:S02]  /*b4a0*/  PRMT R29, R10, 0x7771, RZ ;  /* 0x000077710a1d7816 */ /* 0x000fc400000000ff */
[----:B------:R-:W-:Y:S02]  /*b4b0*/  PRMT R15, R10, 0x7770, RZ ;  /* 0x000077700a0f7816 */ /* 0x000fe400000000ff */
[-C--:B------:R-:W-:Y:S02]  /*b4c0*/  IADD3 R6, P4, PT, R7, R45.reuse, RZ ;  /* 0x0000002d07067210 */ /* 0x080fe40007f9e0ff */
[C---:B--2---:R-:W-:Y:S01]  /*b4d0*/  ISETP.LT.AND P2, PT, R4.reuse, UR15, !P0 ;  /* 0x0000000f04007c0c */ /* 0x044fe2000c741270 */
[----:B------:R-:W-:Y:S01]  /*b4e0*/  IMAD R9, R4, UR5, RZ ;  /* 0x0000000504097c24 */ /* 0x000fe2000f8e02ff */
[----:B------:R-:W-:-:S04]  /*b4f0*/  IADD3 R4, P6, PT, R0, R45, RZ ;  /* 0x0000002d00047210 */ /* 0x000fc80007fde0ff */
[----:B------:R-:W-:Y:S01]  /*b500*/  LEA.HI.X.SX32 R5, R0, R47, 0x1, P6 ;  /* 0x0000002f00057211 */ /* 0x000fe200030f0eff */
[----:B------:R-:W-:Y:S01]  /*b510*/  IMAD R0, R14, UR5, RZ ;  /* 0x000000050e007c24 */ /* 0x000fe2000f8e02ff */
[----:B------:R-:W-:-:S03]  /*b520*/  IADD3 R8, P5, PT, R9, R45, RZ ;  /* 0x0000002d09087210 */ /* 0x000fc60007fbe0ff */
[----:B------:R1:W-:Y:S01]  /*b530*/  @P3 STG.E.U8 desc[UR20][R4.64], R13 ;  /* 0x0000000d04003986 */ /* 0x0003e2000c101114 */
[----:B------:R-:W-:Y:S02]  /*b540*/  IADD3 R10, P3, PT, R0, R45, RZ ;  /* 0x0000002d000a7210 */ /* 0x000fe40007f7e0ff */
[C---:B------:R-:W-:Y:S02]  /*b550*/  PRMT R19, R11.reuse, 0x7773, RZ ;  /* 0x000077730b137816 */ /* 0x040fe400000000ff */
[C---:B------:R-:W-:Y:S02]  /*b560*/  PRMT R21, R11.reuse, 0x7772, RZ ;  /* 0x000077720b157816 */ /* 0x040fe400000000ff */
[C---:B------:R-:W-:Y:S02]  /*b570*/  PRMT R23, R11.reuse, 0x7771, RZ ;  /* 0x000077710b177816 */ /* 0x040fe400000000ff */
[----:B------:R-:W-:Y:S02]  /*b580*/  PRMT R25, R11, 0x7770, RZ ;  /* 0x000077700b197816 */ /* 0x000fe400000000ff */
[----:B------:R-:W-:-:S02]  /*b590*/  LEA.HI.X.SX32 R7, R7, R47, 0x1, P4 ;  /* 0x0000002f07077211 */ /* 0x000fc400020f0eff */
[-C--:B------:R-:W-:Y:S02]  /*b5a0*/  LEA.HI.X.SX32 R9, R9, R47.reuse, 0x1, P5 ;  /* 0x0000002f09097211 */ /* 0x080fe400028f0eff */
[----:B------:R-:W-:Y:S01]  /*b5b0*/  LEA.HI.X.SX32 R11, R0, R47, 0x1, P3 ;  /* 0x0000002f000b7211 */ /* 0x000fe200018f0eff */
[----:B------:R-:W-:Y:S01]  /*b5c0*/  @P1 STG.E.U8 desc[UR20][R6.64], R41 ;  /* 0x0000002906001986 */ /* 0x000fe2000c101114 */
[----:B------:R-:W-:-:S03]  /*b5d0*/  IMAD R0, R26, UR5, RZ ;  /* 0x000000051a007c24 */ /* 0x000fc6000f8e02ff */
[----:B------:R2:W-:Y:S01]  /*b5e0*/  @P2 STG.E.U8 desc[UR20][R8.64], R39 ;  /* 0x0000002708002986 */ /* 0x0005e2000c101114 */
[----:B------:R-:W-:Y:S02]  /*b5f0*/  ISETP.LT.AND P6, PT, R14, UR15, !P0 ;  /* 0x0000000f0e007c0c */ /* 0x000fe4000c7c1270 */
[----:B0-----:R-:W-:Y:S01]  /*b600*/  IADD3 R2, P2, PT, R0, R45, RZ ;  /* 0x0000002d00027210 */ /* 0x001fe20007f5e0ff */
[----:B------:R-:W4:Y:S01]  /*b610*/  LDL.LU R14, [R1+0x70] ;  /* 0x00007000010e7983 */ /* 0x000f220000300800 */
[----:B------:R-:W-:Y:S02]  /*b620*/  ISETP.LT.AND P4, PT, R26, UR15, !P0 ;  /* 0x0000000f1a007c0c */ /* 0x000fe4000c781270 */
[----:B------:R-:W-:Y:S01]  /*b630*/  LEA.HI.X.SX32 R3, R0, R47, 0x1, P2 ;  /* 0x0000002f00037211 */ /* 0x000fe200010f0eff */
[----:B------:R-:W4:Y:S01]  /*b640*/  LDL.LU R26, [R1+0x6c] ;  /* 0x00006c00011a7983 */ /* 0x000f220000300800 */
[C---:B---3--:R-:W-:Y:S01]  /*b650*/  ISETP.LT.AND P2, PT, R18.reuse, UR15, !P0 ;  /* 0x0000000f12007c0c */ /* 0x048fe2000c741270 */
[----:B------:R-:W-:-:S02]  /*b660*/  IMAD R0, R18, UR5, RZ ;  /* 0x0000000512007c24 */ /* 0x000fc4000f8e02ff */
[----:B------:R-:W3:Y:S01]  /*b670*/  LDL.LU R18, [R1+0x68] ;  /* 0x0000680001127983 */ /* 0x000ee20000300800 */
[C---:B------:R-:W-:Y:S01]  /*b680*/  ISETP.LT.AND P3, PT, R12.reuse, UR15, !P0 ;  /* 0x0000000f0c007c0c */ /* 0x040fe2000c761270 */
[----:B------:R-:W-:Y:S02]  /*b690*/  IMAD R12, R12, UR5, RZ ;  /* 0x000000050c0c7c24 */ /* 0x000fe4000f8e02ff */
[----:B------:R0:W-:Y:S01]  /*b6a0*/  @P6 STG.E.U8 desc[UR20][R10.64], R37 ;  /* 0x000000250a006986 */ /* 0x0001e2000c101114 */
[C---:B-1----:R-:W-:Y:S01]  /*b6b0*/  IMAD R13, R24.reuse, UR5, RZ ;  /* 0x00000005180d7c24 */ /* 0x042fe2000f8e02ff */
[----:B------:R-:W-:Y:S02]  /*b6c0*/  ISETP.LT.AND P1, PT, R24, UR15, !P0 ;  /* 0x0000000f18007c0c */ /* 0x000fe4000c721270 */
[----:B------:R1:W-:Y:S01]  /*b6d0*/  @P4 STG.E.U8 desc[UR20][R2.64], R35 ;  /* 0x0000002302004986 */ /* 0x0003e2000c101114 */
[-C--:B------:R-:W-:Y:S02]  /*b6e0*/  IADD3 R4, P5, PT, R12, R45.reuse, RZ ;  /* 0x0000002d0c047210 */ /* 0x080fe40007fbe0ff */
[-C--:B--2---:R-:W-:Y:S01]  /*b6f0*/  IADD3 R8, P6, PT, R13, R45.reuse, RZ ;  /* 0x0000002d0d087210 */ /* 0x084fe20007fde0ff */
[----:B------:R-:W2:Y:S01]  /*b700*/  LDL.LU R24, [R1+0x64] ;  /* 0x0000640001187983 */ /* 0x000ea20000300800 */
[----:B0-----:R-:W-:-:S02]  /*b710*/  IADD3 R10, P4, PT, R0, R45, RZ ;  /* 0x0000002d000a7210 */ /* 0x001fc40007f9e0ff */
[-C--:B------:R-:W-:Y:S02]  /*b720*/  LEA.HI.X.SX32 R5, R12, R47.reuse, 0x1, P5 ;  /* 0x0000002f0c057211 */ /* 0x080fe400028f0eff */
[-C--:B------:R-:W-:Y:S01]  /*b730*/  LEA.HI.X.SX32 R11, R0, R47.reuse, 0x1, P4 ;  /* 0x0000002f000b7211 */ /* 0x080fe200020f0eff */
[C---:B----4-:R-:W-:Y:S01]  /*b740*/  IMAD R0, R22.reuse, UR5, RZ ;  /* 0x0000000516007c24 */ /* 0x050fe2000f8e02ff */
[----:B------:R-:W-:Y:S02]  /*b750*/  ISETP.LT.AND P5, PT, R22, UR15, !P0 ;  /* 0x0000000f16007c0c */ /* 0x000fe4000c7a1270 */
[----:B------:R-:W4:Y:S01]  /*b760*/  LDL.LU R22, [R1+0x60] ;  /* 0x0000600001167983 */ /* 0x000f220000300800 */
[----:B------:R-:W-:-:S03]  /*b770*/  LEA.HI.X.SX32 R9, R13, R47, 0x1, P6 ;  /* 0x0000002f0d097211 */ /* 0x000fc600030f0eff */
[----:B------:R-:W4:Y:S01]  /*b780*/  LDL.LU R28, [R1+0x5c] ;  /* 0x00005c00011c7983 */ /* 0x000f220000300800 */
[----:B-1----:R-:W-:-:S03]  /*b790*/  IMAD R3, R20, UR5, RZ ;  /* 0x0000000514037c24 */ /* 0x002fc6000f8e02ff */
[----:B------:R-:W-:Y:S04]  /*b7a0*/  @P3 STG.E.U8 desc[UR20][R4.64], R33 ;  /* 0x0000002104003986 */ /* 0x000fe8000c101114 */
[----:B------:R-:W-:Y:S01]  /*b7b0*/  @P1 STG.E.U8 desc[UR20][R8.64], R31 ;  /* 0x0000001f08001986 */ /* 0x000fe2000c101114 */
[----:B------:R-:W-:-:S03]  /*b7c0*/  ISETP.LT.AND P1, PT, R20, UR15, !P0 ;  /* 0x0000000f14007c0c */ /* 0x000fc6000c721270 */
[----:B------:R-:W4:Y:S01]  /*b7d0*/  LDL.LU R20, [R1+0x58] ;  /* 0x0000580001147983 */ /* 0x000f220000300800 */
[CC--:B------:R-:W-:Y:S02]  /*b7e0*/  IADD3 R12, P3, PT, R0.reuse, R45.reuse, RZ ;  /* 0x0000002d000c7210 */ /* 0x0c0fe40007f7e0ff */
[C---:B------:R-:W-:Y:S01]  /*b7f0*/  IADD3 R2, P4, PT, R3.reuse, R45, RZ ;  /* 0x0000002d03027210 */ /* 0x040fe20007f9e0ff */
[----:B------:R0:W-:Y:S01]  /*b800*/  @P2 STG.E.U8 desc[UR20][R10.64], R15 ;  /* 0x0000000f0a002986 */ /* 0x0001e2000c101114 */
[-C--:B------:R-:W-:Y:S02]  /*b810*/  LEA.HI.X.SX32 R13, R0, R47.reuse, 0x1, P3 ;  /* 0x0000002f000d7211 */ /* 0x080fe400018f0eff */
[----:B------:R-:W-:Y:S01]  /*b820*/  LEA.HI.X.SX32 R3, R3, R47, 0x1, P4 ;  /* 0x0000002f03037211 */ /* 0x000fe200020f0eff */
[----:B------:R4:W1:Y:S01]  /*b830*/  LDS.128 R4, [R16+UR9+0x1000] ;  /* 0x0010000910047984 */ /* 0x0008620008000c00 */
[C---:B------:R-:W-:Y:S01]  /*b840*/  ISETP.LT.AND P3, PT, R26.reuse, UR15, !P0 ;  /* 0x0000000f1a007c0c */ /* 0x040fe2000c761270 */
[----:B------:R-:W-:-:S02]  /*b850*/  IMAD R0, R26, UR5, RZ ;  /* 0x000000051a007c24 */ /* 0x000fc4000f8e02ff */
[----:B------:R-:W4:Y:S01]  /*b860*/  LDL.LU R26, [R1+0x54] ;  /* 0x00005400011a7983 */ /* 0x000f220000300800 */
[C---:B---3--:R-:W-:Y:S01]  /*b870*/  ISETP.LT.AND P4, PT, R18.reuse, UR15, !P0 ;  /* 0x0000000f12007c0c */ /* 0x048fe2000c781270 */
[----:B0-----:R-:W-:Y:S02]  /*b880*/  IMAD R15, R18, UR5, RZ ;  /* 0x00000005120f7c24 */ /* 0x001fe4000f8e02ff */
[----:B------:R-:W3:Y:S01]  /*b890*/  LDL.LU R18, [R1+0x50] ;  /* 0x0000500001127983 */ /* 0x000ee20000300800 */
[C---:B------:R-:W-:Y:S01]  /*b8a0*/  ISETP.LT.AND P2, PT, R14.reuse, UR15, !P0 ;  /* 0x0000000f0e007c0c */ /* 0x040fe2000c741270 */
[----:B------:R-:W-:Y:S02]  /*b8b0*/  IMAD R14, R14, UR5, RZ ;  /* 0x000000050e0e7c24 */ /* 0x000fe4000f8e02ff */
[----:B------:R0:W-:Y:S01]  /*b8c0*/  @P5 STG.E.U8 desc[UR20][R12.64], R29 ;  /* 0x0000001d0c005986 */ /* 0x0001e2000c101114 */
[-C--:B------:R-:W-:Y:S02]  /*b8d0*/  IADD3 R10, P5, PT, R0, R45.reuse, RZ ;  /* 0x0000002d000a7210 */ /* 0x080fe40007fbe0ff */
[----:B------:R-:W-:-:S02]  /*b8e0*/  IADD3 R8, P6, PT, R14, R45, RZ ;  /* 0x0000002d0e087210 */ /* 0x000fc40007fde0ff */
[-C--:B------:R-:W-:Y:S02]  /*b8f0*/  LEA.HI.X.SX32 R11, R0, R47.reuse, 0x1, P5 ;  /* 0x0000002f000b7211 */ /* 0x080fe400028f0eff */
[----:B------:R-:W-:Y:S01]  /*b900*/  LEA.HI.X.SX32 R9, R14, R47, 0x1, P6 ;  /* 0x0000002f0e097211 */ /* 0x000fe200030f0eff */
[----:B------:R0:W-:Y:S01]  /*b910*/  @P1 STG.E.U8 desc[UR20][R2.64], R17 ;  /* 0x0000001102001986 */ /* 0x0001e2000c101114 */
[C---:B------:R-:W-:Y:S01]  /*b920*/  IADD3 R14, P1, PT, R15.reuse, R45, RZ ;  /* 0x0000002d0f0e7210 */ /* 0x040fe20007f3e0ff */
[----:B--2---:R-:W-:Y:S02]  /*b930*/  IMAD R0, R24, UR5, RZ ;  /* 0x0000000518007c24 */ /* 0x004fe4000f8e02ff */
[----:B------:R2:W-:Y:S01]  /*b940*/  @P2 STG.E.U8 desc[UR20][R8.64], R27 ;  /* 0x0000001b08002986 */ /* 0x0005e2000c101114 */
[----:B------:R-:W-:-:S03]  /*b950*/  LEA.HI.X.SX32 R15, R15, R47, 0x1, P1 ;  /* 0x0000002f0f0f7211 */ /* 0x000fc600008f0eff */
[----:B------:R-:W-:Y:S01]  /*b960*/  @P3 STG.E.U8 desc[UR20][R10.64], R25 ;  /* 0x000000190a003986 */ /* 0x000fe2000c101114 */
[----:B------:R-:W-:Y:S01]  /*b970*/  ISETP.LT.AND P3, PT, R24, UR15, !P0 ;  /* 0x0000000f18007c0c */ /* 0x000fe2000c761270 */
[C---:B----4-:R-:W-:Y:S01]  /*b980*/  IMAD R16, R22.reuse, UR5, RZ ;  /* 0x0000000516107c24 */ /* 0x050fe2000f8e02ff */
[----:B------:R-:W-:Y:S01]  /*b990*/  ISETP.LT.AND P2, PT, R22, UR15, !P0 ;  /* 0x0000000f16007c0c */ /* 0x000fe2000c741270 */
[----:B------:R-:W4:Y:S04]  /*b9a0*/  LDL.LU R24, [R1+0x4c] ;  /* 0x00004c0001187983 */ /* 0x000f280000300800 */
[----:B------:R-:W4:Y:S01]  /*b9b0*/  LDL.LU R22, [R1+0x48] ;  /* 0x0000480001167983 */ /* 0x000f220000300800 */
[----:B0-----:R-:W-:Y:S01]  /*b9c0*/  IADD3 R12, P1, PT, R0, R45, RZ ;  /* 0x0000002d000c7210 */ /* 0x001fe20007f3e0ff */
[----:B------:R-:W-:-:S02]  /*b9d0*/  IMAD R17, R28, UR5, RZ ;  /* 0x000000051c117c24 */ /* 0x000fc4000f8e02ff */
[----:B------:R1:W-:Y:S01]  /*b9e0*/  @P4 STG.E.U8 desc[UR20][R14.64], R23 ;  /* 0x000000170e004986 */ /* 0x0003e2000c101114 */
[----:B------:R-:W-:Y:S02]  /*b9f0*/  ISETP.LT.AND P4, PT, R28, UR15, !P0 ;  /* 0x0000000f1c007c0c */ /* 0x000fe4000c781270 */
[----:B------:R-:W-:Y:S02]  /*ba00*/  IADD3 R2, P5, PT, R16, R45, RZ ;  /* 0x0000002d10027210 */ /* 0x000fe40007fbe0ff */
[----:B------:R-:W-:Y:S01]  /*ba10*/  LEA.HI.X.SX32 R13, R0, R47, 0x1, P1 ;  /* 0x0000002f000d7211 */ /* 0x000fe200008f0eff */
[C---:B------:R-:W-:Y:S01]  /*ba20*/  IMAD R0, R20.reuse, UR5, RZ ;  /* 0x0000000514007c24 */ /* 0x040fe2000f8e02ff */
[----:B------:R-:W-:Y:S02]  /*ba30*/  ISETP.LT.AND P1, PT, R20, UR15, !P0 ;  /* 0x0000000f14007c0c */ /* 0x000fe4000c721270 */
[----:B--2---:R-:W-:Y:S01]  /*ba40*/  IADD3 R8, P6, PT, R17, R45, RZ ;  /* 0x0000002d11087210 */ /* 0x004fe20007fde0ff */
[----:B------:R-:W2:Y:S01]  /*ba50*/  LDL.LU R20, [R1+0x44] ;  /* 0x0000440001147983 */ /* 0x000ea20000300800 */
[----:B------:R-:W-:-:S02]  /*ba60*/  LEA.HI.X.SX32 R3, R16, R47, 0x1, P5 ;  /* 0x0000002f10037211 */ /* 0x000fc400028f0eff */
[----:B------:R-:W-:Y:S02]  /*ba70*/  LEA.HI.X.SX32 R9, R17, R47, 0x1, P6 ;  /* 0x0000002f11097211 */ /* 0x000fe400030f0eff */
[----:B-1----:R-:W-:Y:S01]  /*ba80*/  PRMT R23, R4, 0x7770, RZ ;  /* 0x0000777004177816 */ /* 0x002fe200000000ff */
[----:B------:R0:W-:Y:S04]  /*ba90*/  @P3 STG.E.U8 desc[UR20][R12.64], R21 ;  /* 0x000000150c003986 */ /* 0x0001e8000c101114 */
[----:B------:R-:W-:Y:S04]  /*baa0*/  @P2 STG.E.U8 desc[UR20][R2.64], R19 ;  /* 0x0000001302002986 */ /* 0x000fe8000c101114 */
[----:B------:R1:W-:Y:S01]  /*bab0*/  @P4 STG.E.U8 desc[UR20][R8.64], R23 ;  /* 0x0000001708004986 */ /* 0x0003e2000c101114 */
[C---:B---3--:R-:W-:Y:S01]  /*bac0*/  ISETP.LT.AND P4, PT, R18.reuse, UR15, !P0 ;  /* 0x0000000f12007c0c */ /* 0x048fe2000c781270 */
[----:B------:R-:W-:-:S02]  /*bad0*/  IMAD R14, R18, UR5, RZ ;  /* 0x00000005120e7c24 */ /* 0x000fc4000f8e02ff */
[----:B------:R-:W3:Y:S01]  /*bae0*/  LDL.LU R18, [R1+0x40] ;  /* 0x0000400001127983 */ /* 0x000ee20000300800 */
[----:B------:R-:W-:Y:S02]  /*baf0*/  IADD3 R10, P3, PT, R0, R45, RZ ;  /* 0x0000002d000a7210 */ /* 0x000fe40007f7e0ff */
[----:B------:R-:W-:Y:S01]  /*bb00*/  ISETP.LT.AND P2, PT, R26, UR15, !P0 ;  /* 0x0000000f1a007c0c */ /* 0x000fe2000c741270 */
[----:B------:R-:W3:Y:S01]  /*bb10*/  LDL.LU R27, [R1+0x3c] ;  /* 0x00003c00011b7983 */ /* 0x000ee20000300800 */
[----:B------:R-:W-:Y:S01]  /*bb20*/  LEA.HI.X.SX32 R11, R0, R47, 0x1, P3 ;  /* 0x0000002f000b7211 */ /* 0x000fe200018f0eff */
[----:B------:R-:W-:Y:S02]  /*bb30*/  IMAD R0, R26, UR5, RZ ;  /* 0x000000051a007c24 */ /* 0x000fe4000f8e02ff */
[----:B------:R-:W3:Y:S03]  /*bb40*/  LDL.LU R26, [R1+0x38] ;  /* 0x00003800011a7983 */ /* 0x000ee60000300800 */
[----:B0-----:R-:W-:Y:S01]  /*bb50*/  IADD3 R12, P6, PT, R0, R45, RZ ;  /* 0x0000002d000c7210 */ /* 0x001fe20007fde0ff */
[----:B------:R-:W3:Y:S01]  /*bb60*/  LDL.LU R25, [R1+0x34] ;  /* 0x0000340001197983 */ /* 0x000ee20000300800 */
[----:B------:R-:W-:-:S02]  /*bb70*/  PRMT R17, R4, 0x7771, RZ ;  /* 0x0000777104117816 */ /* 0x000fc400000000ff */
[----:B------:R-:W-:Y:S02]  /*bb80*/  LEA.HI.X.SX32 R13, R0, R47, 0x1, P6 ;  /* 0x0000002f000d7211 */ /* 0x000fe400030f0eff */
[----:B-1----:R-:W-:Y:S01]  /*bb90*/  PRMT R23, R4, 0x7772, RZ ;  /* 0x0000777204177816 */ /* 0x002fe200000000ff */
[----:B------:R0:W-:Y:S01]  /*bba0*/  @P1 STG.E.U8 desc[UR20][R10.64], R17 ;  /* 0x000000110a001986 */ /* 0x0001e2000c101114 */
[----:B----4-:R-:W-:-:S03]  /*bbb0*/  IMAD R0, R22, UR5, RZ ;  /* 0x0000000516007c24 */ /* 0x010fc6000f8e02ff */
[----:B------:R1:W-:Y:S01]  /*bbc0*/  @P2 STG.E.U8 desc[UR20][R12.64], R23 ;  /* 0x000000170c002986 */ /* 0x0003e2000c101114 */
[C---:B------:R-:W-:Y:S01]  /*bbd0*/  ISETP.LT.AND P3, PT, R24.reuse, UR15, !P0 ;  /* 0x0000000f18007c0c */ /* 0x040fe2000c761270 */
[----:B------:R-:W-:Y:S01]  /*bbe0*/  IMAD R15, R24, UR5, RZ ;  /* 0x00000005180f7c24 */ /* 0x000fe2000f8e02ff */
[----:B0-----:R-:W-:Y:S01]  /*bbf0*/  IADD3 R10, P2, PT, R0, R45, RZ ;  /* 0x0000002d000a7210 */ /* 0x001fe20007f5e0ff */
[----:B------:R-:W4:Y:S01]  /*bc00*/  LDL.LU R24, [R1+0x30] ;  /* 0x0000300001187983 */ /* 0x000f220000300800 */
[----:B------:R-:W-:Y:S02]  /*bc10*/  ISETP.LT.AND P1, PT, R22, UR15, !P0 ;  /* 0x0000000f16007c0c */ /* 0x000fe4000c721270 */
[----:B------:R-:W-:Y:S01]  /*bc20*/  LEA.HI.X.SX32 R11, R0, R47, 0x1, P2 ;  /* 0x0000002f000b7211 */ /* 0x000fe200010f0eff */
[----:B------:R-:W4:Y:S01]  /*bc30*/  LDL.LU R16, [R1+0x28] ;  /* 0x0000280001107983 */ /* 0x000f220000300800 */
[----:B------:R-:W-:Y:S02]  /*bc40*/  IADD3 R2, P5, PT, R14, R45, RZ ;  /* 0x0000002d0e027210 */ /* 0x000fe40007fbe0ff */
[C---:B--2---:R-:W-:Y:S01]  /*bc50*/  ISETP.LT.AND P2, PT, R20.reuse, UR15, !P0 ;  /* 0x0000000f14007c0c */ /* 0x044fe2000c741270 */
[----:B------:R-:W-:Y:S01]  /*bc60*/  IMAD R0, R20, UR5, RZ ;  /* 0x0000000514007c24 */ /* 0x000fe2000f8e02ff */
[----:B------:R-:W2:Y:S01]  /*bc70*/  LDL.LU R22, [R1+0x24] ;  /* 0x0000240001167983 */ /* 0x000ea20000300800 */
[----:B------:R-:W-:-:S03]  /*bc80*/  LEA.HI.X.SX32 R3, R14, R47, 0x1, P5 ;  /* 0x0000002f0e037211 */ /* 0x000fc600028f0eff */
[----:B------:R-:W2:Y:S01]  /*bc90*/  LDL.LU R20, [R1+0x20] ;  /* 0x0000200001147983 */ /* 0x000ea20000300800 */
[----:B------:R-:W-:-:S05]  /*bca0*/  PRMT R21, R4, 0x7773, RZ ;  /* 0x0000777304157816 */ /* 0x000fca00000000ff */
[----:B------:R0:W-:Y:S01]  /*bcb0*/  @P4 STG.E.U8 desc[UR20][R2.64], R21 ;  /* 0x0000001502004986 */ /* 0x0001e2000c101114 */
[C---:B---3--:R-:W-:Y:S01]  /*bcc0*/  ISETP.LT.AND P4, PT, R18.reuse, UR15, !P0 ;  /* 0x0000000f12007c0c */ /* 0x048fe2000c781270 */
[----:B------:R-:W-:Y:S02]  /*bcd0*/  IMAD R14, R18, UR5, RZ ;  /* 0x00000005120e7c24 */ /* 0x000fe4000f8e02ff */
[----:B------:R-:W3:Y:S01]  /*bce0*/  LDL.LU R18, [R1+0x2c] ;  /* 0x00002c0001127983 */ /* 0x000ee20000300800 */
[----:B------:R-:W-:Y:S02]  /*bcf0*/  IADD3 R8, P6, PT, R15, R45, RZ ;  /* 0x0000002d0f087210 */ /* 0x000fe40007fde0ff */
[----:B------:R-:W-:Y:S02]  /*bd00*/  PRMT R19, R5, 0x7770, RZ ;  /* 0x0000777005137816 */ /* 0x000fe400000000ff */
[----:B------:R-:W-:Y:S02]  /*bd10*/  LEA.HI.X.SX32 R9, R15, R47, 0x1, P6 ;  /* 0x0000002f0f097211 */ /* 0x000fe400030f0eff */
[----:B------:R-:W-:-:S02]  /*bd20*/  PRMT R17, R5, 0x7771, RZ ;  /* 0x0000777105117816 */ /* 0x000fc400000000ff */
[C---:B-1----:R-:W-:Y:S01]  /*bd30*/  IADD3 R12, P6, PT, R0.reuse, R45, RZ ;  /* 0x0000002d000c7210 */ /* 0x042fe20007fde0ff */
[----:B------:R1:W-:Y:S01]  /*bd40*/  @P3 STG.E.U8 desc[UR20][R8.64], R19 ;  /* 0x0000001308003986 */ /* 0x0003e2000c101114 */
[----:B------:R-:W-:Y:S01]  /*bd50*/  IMAD R15, R27, UR5, RZ ;  /* 0x000000051b0f7c24 */ /* 0x000fe2000f8e02ff */
[----:B------:R-:W-:Y:S02]  /*bd60*/  PRMT R23, R5, 0x7772, RZ ;  /* 0x0000777205177816 */ /* 0x000fe400000000ff */
[----:B------:R-:W-:Y:S01]  /*bd70*/  LEA.HI.X.SX32 R13, R0, R47, 0x1, P6 ;  /* 0x0000002f000d7211 */ /* 0x000fe200030f0eff */
[----:B------:R4:W-:Y:S01]  /*bd80*/  @P1 STG.E.U8 desc[UR20][R10.64], R17 ;  /* 0x000000110a001986 */ /* 0x0009e2000c101114 */
[----:B------:R-:W-:Y:S01]  /*bd90*/  ISETP.LT.AND P3, PT, R27, UR15, !P0 ;  /* 0x0000000f1b007c0c */ /* 0x000fe2000c761270 */
[C---:B------:R-:W-:Y:S01]  /*bda0*/  IMAD R0, R26.reuse, UR5, RZ ;  /* 0x000000051a007c24 */ /* 0x040fe2000f8e02ff */
[----:B------:R-:W-:Y:S01]  /*bdb0*/  ISETP.LT.AND P1, PT, R26, UR15, !P0 ;  /* 0x0000000f1a007c0c */ /* 0x000fe2000c721270 */
[----:B------:R4:W-:Y:S01]  /*bdc0*/  @P2 STG.E.U8 desc[UR20][R12.64], R23 ;  /* 0x000000170c002986 */ /* 0x0009e2000c101114 */
[----:B0-----:R-:W-:-:S02]  /*bdd0*/  IADD3 R2, P5, PT, R14, R45, RZ ;  /* 0x0000002d0e027210 */ /* 0x001fc40007fbe0ff */
[-C--:B------:R-:W-:Y:S02]  /*bde0*/  IADD3 R4, P6, PT, R15, R45.reuse, RZ ;  /* 0x0000002d0f047210 */ /* 0x080fe40007fde0ff */
[----:B-1----:R-:W-:Y:S02]  /*bdf0*/  IADD3 R8, P2, PT, R0, R45, RZ ;  /* 0x0000002d00087210 */ /* 0x002fe40007f5e0ff */
[-C--:B------:R-:W-:Y:S02]  /*be00*/  LEA.HI.X.SX32 R3, R14, R47.reuse, 0x1, P5 ;  /* 0x0000002f0e037211 */ /* 0x080fe400028f0eff */
[----:B------:R-:W-:Y:S02]  /*be10*/  PRMT R21, R5, 0x7773, RZ ;  /* 0x0000777305157816 */ /* 0x000fe400000000ff */
[-C--:B------:R-:W-:Y:S02]  /*be20*/  LEA.HI.X.SX32 R5, R15, R47.reuse, 0x1, P6 ;  /* 0x0000002f0f057211 */ /* 0x080fe400030f0eff */
[----:B------:R-:W-:Y:S01]  /*be30*/  PRMT R19, R6, 0x7770, RZ ;  /* 0x0000777006137816 */ /* 0x000fe200000000ff */
[----:B----4-:R-:W-:Y:S01]  /*be40*/  IMAD R11, R24, UR5, RZ ;  /* 0x00000005180b7c24 */ /* 0x010fe2000f8e02ff */
[----:B------:R-:W-:-:S02]  /*be50*/  LEA.HI.X.SX32 R9, R0, R47, 0x1, P2 ;  /* 0x0000002f00097211 */ /* 0x000fc400010f0eff */
[----:B------:R-:W-:Y:S01]  /*be60*/  PRMT R17, R6, 0x7771, RZ ;  /* 0x0000777106117816 */ /* 0x000fe200000000ff */
[----:B------:R-:W-:Y:S01]  /*be70*/  @P4 STG.E.U8 desc[UR20][R2.64], R21 ;  /* 0x0000001502004986 */ /* 0x000fe2000c101114 */
[----:B------:R-:W-:-:S03]  /*be80*/  IMAD R13, R16, UR5, RZ ;  /* 0x00000005100d7c24 */ /* 0x000fc6000f8e02ff */
[----:B------:R0:W-:Y:S01]  /*be90*/  @P3 STG.E.U8 desc[UR20][R4.64], R19 ;  /* 0x0000001304003986 */ /* 0x0001e2000c101114 */
[----:B------:R-:W-:Y:S02]  /*bea0*/  IMAD R0, R25, UR5, RZ ;  /* 0x0000000519007c24 */ /* 0x000fe4000f8e02ff */
[----:B--2---:R-:W-:Y:S01]  /*beb0*/  IMAD R15, R20, UR5, RZ ;  /* 0x00000005140f7c24 */ /* 0x004fe2000f8e02ff */
[----:B------:R1:W-:Y:S01]  /*bec0*/  @P1 STG.E.U8 desc[UR20][R8.64], R17 ;  /* 0x0000001108001986 */ /* 0x0003e2000c101114 */
[-C--:B------:R-:W-:Y:S01]  /*bed0*/  IADD3 R10, P2, PT, R13, R45.reuse, RZ ;  /* 0x0000002d0d0a7210 */ /* 0x080fe20007f5e0ff */
[----:B------:R-:W-:Y:S01]  /*bee0*/  IMAD R14, R22, UR5, RZ ;  /* 0x00000005160e7c24 */ /* 0x000fe2000f8e02ff */
[CC--:B0-----:R-:W-:Y:S02]  /*bef0*/  IADD3 R4, P1, PT, R11.reuse, R45.reuse, RZ ;  /* 0x0000002d0b047210 */ /* 0x0c1fe40007f3e0ff */
[----:B------:R-:W-:Y:S02]  /*bf00*/  IADD3 R2, P6, PT, R0, R45, RZ ;  /* 0x0000002d00027210 */ /* 0x000fe40007fde0ff */
[----:B------:R-:W-:-:S02]  /*bf10*/  LEA.HI.X.SX32 R5, R11, R47, 0x1, P1 ;  /* 0x0000002f0b057211 */ /* 0x000fc400008f0eff */
[----:B------:R-:W-:Y:S02]  /*bf20*/  IADD3 R12, P1, PT, R15, R45, RZ ;  /* 0x0000002d0f0c7210 */ /* 0x000fe40007f3e0ff */
[----:B------:R-:W-:Y:S02]  /*bf30*/  ISETP.LT.AND P5, PT, R25, UR15, !P0 ;  /* 0x0000000f19007c0c */ /* 0x000fe4000c7a1270 */
[----:B------:R-:W-:Y:S02]  /*bf40*/  ISETP.LT.AND P4, PT, R24, UR15, !P0 ;  /* 0x0000000f18007c0c */ /* 0x000fe4000c781270 */
[----:B------:R-:W-:Y:S02]  /*bf50*/  ISETP.LT.AND P3, PT, R16, UR15, !P0 ;  /* 0x0000000f10007c0c */ /* 0x000fe4000c761270 */
[-C--:B------:R-:W-:Y:S02]  /*bf60*/  LEA.HI.X.SX32 R11, R13, R47.reuse, 0x1, P2 ;  /* 0x0000002f0d0b7211 */ /* 0x080fe400010f0eff */
[----:B------:R-:W-:-:S02]  /*bf70*/  LEA.HI.X.SX32 R3, R0, R47, 0x1, P6 ;  /* 0x0000002f00037211 */ /* 0x000fc400030f0eff */
[----:B------:R-:W-:Y:S02]  /*bf80*/  ISETP.LT.AND P2, PT, R22, UR15, !P0 ;  /* 0x0000000f16007c0c */ /* 0x000fe4000c741270 */
[----:B------:R-:W-:Y:S02]  /*bf90*/  LEA.HI.X.SX32 R13, R15, R47, 0x1, P1 ;  /* 0x0000002f0f0d7211 */ /* 0x000fe400008f0eff */
[----:B-1----:R-:W-:Y:S02]  /*bfa0*/  IADD3 R8, P6, PT, R14, R45, RZ ;  /* 0x0000002d0e087210 */ /* 0x002fe40007fde0ff */
[----:B------:R-:W-:Y:S02]  /*bfb0*/  ISETP.LT.AND P1, PT, R20, UR15, !P0 ;  /* 0x0000000f14007c0c */ /* 0x000fe4000c721270 */
[----:B------:R-:W-:Y:S02]  /*bfc0*/  LEA.HI.X.SX32 R9, R14, R47, 0x1, P6 ;  /* 0x0000002f0e097211 */ /* 0x000fe400030f0eff */
[----:B------:R-:W-:-:S02]  /*bfd0*/  PRMT R25, R6, 0x7772, RZ ;  /* 0x0000777206197816 */ /* 0x000fc400000000ff */
[----:B------:R-:W-:Y:S02]  /*bfe0*/  PRMT R23, R6, 0x7773, RZ ;  /* 0x0000777306177816 */ /* 0x000fe400000000ff */
[C---:B------:R-:W-:Y:S02]  /*bff0*/  PRMT R17, R7.reuse, 0x7773, RZ ;  /* 0x0000777307117816 */ /* 0x040fe400000000ff */
[C---:B------:R-:W-:Y:S02]  /*c000*/  PRMT R19, R7.reuse, 0x7772, RZ ;  /* 0x0000777207137816 */ /* 0x040fe400000000ff */
[C---:B------:R-:W-:Y:S02]  /*c010*/  PRMT R21, R7.reuse, 0x7771, RZ ;  /* 0x0000777107157816 */ /* 0x040fe400000000ff */
[----:B------:R-:W-:Y:S01]  /*c020*/  PRMT R7, R7, 0x7770, RZ ;  /* 0x0000777007077816 */ /* 0x000fe200000000ff */
[----:B------:R0:W-:Y:S04]  /*c030*/  @P5 STG.E.U8 desc[UR20][R2.64], R25 ;  /* 0x0000001902005986 */ /* 0x0001e8000c101114 */
[----:B------:R0:W-:Y:S04]  /*c040*/  @P4 STG.E.U8 desc[UR20][R4.64], R23 ;  /* 0x0000001704004986 */ /* 0x0001e8000c101114 */
[----:B------:R0:W-:Y:S04]  /*c050*/  @P3 STG.E.U8 desc[UR20][R10.64], R7 ;  /* 0x000000070a003986 */ /* 0x0001e8000c101114 */
[----:B------:R0:W-:Y:S04]  /*c060*/  @P2 STG.E.U8 desc[UR20][R8.64], R21 ;  /* 0x0000001508002986 */ /* 0x0001e8000c101114 */
[----:B------:R0:W-:Y:S01]  /*c070*/  @P1 STG.E.U8 desc[UR20][R12.64], R19 ;  /* 0x000000130c001986 */ /* 0x0001e2000c101114 */
[C---:B---3--:R-:W-:Y:S01]  /*c080*/  IMAD R16, R18.reuse, UR5, RZ ;  /* 0x0000000512107c24 */ /* 0x048fe2000f8e02ff */
[----:B------:R-:W-:-:S04]  /*c090*/  ISETP.LT.AND P0, PT, R18, UR15, !P0 ;  /* 0x0000000f12007c0c */ /* 0x000fc8000c701270 */
[----:B------:R-:W-:-:S04]  /*c0a0*/  IADD3 R14, P6, PT, R16, R45, RZ ;  /* 0x0000002d100e7210 */ /* 0x000fc80007fde0ff */
[----:B------:R-:W-:-:S05]  /*c0b0*/  LEA.HI.X.SX32 R15, R16, R47, 0x1, P6 ;  /* 0x0000002f100f7211 */ /* 0x000fca00030f0eff */
[----:B------:R0:W-:Y:S01]  /*c0c0*/  @P0 STG.E.U8 desc[UR20][R14.64], R17 ;  /* 0x000000110e000986 */ /* 0x0001e2000c101114 */
[----:B------:R-:W-:Y:S06]  /*c0d0*/  BAR.SYNC.DEFER_BLOCKING 0x0 ;  /* 0x0000000000007b1d */ /* 0x000fec0000010000 */
[----:B------:R-:W-:Y:S05]  /*c0e0*/  BRA.U UP0, `(.L_x_13) ;  /* 0x0000000100a07547 */ /* 0x000fea000b800000 */
[----:B------:R-:W1:Y:S01]  /*c0f0*/  S2UR UR5, SR_CgaCtaId ;  /* 0x00000000000579c3 */ /* 0x000e620000008800 */
[----:B------:R-:W-:Y:S01]  /*c100*/  NOP ;  /* 0x0000000000007918 */ /* 0x000fe20000000000 */
[----:B------:R-:W-:Y:S01]  /*c110*/  UMOV UR4, 0x50 ;  /* 0x0000005000047882 */ /* 0x000fe20000000000 */
[----:B------:R-:W-:Y:S02]  /*c120*/  IMAD.U32 R0, RZ, RZ, UR8 ;  /* 0x00000008ff007e24 */ /* 0x000fe4000f8e00ff */
[----:B0-----:R-:W-:Y:S02]  /*c130*/  IMAD.MOV.U32 R3, RZ, RZ, 0x3 ;  /* 0x00000003ff037424 */ /* 0x001fe400078e00ff */
[----:B------:R-:W-:Y:S01]  /*c140*/  IMAD.MOV.U32 R7, RZ, RZ, 0x1 ;  /* 0x00000001ff077424 */ /* 0x000fe200078e00ff */
[----:B------:R-:W-:-:S04]  /*c150*/  LOP3.LUT R0, R0, 0xffff, RZ, 0xc0, !PT ;  /* 0x0000ffff00007812 */ /* 0x000fc800078ec0ff */
[----:B------:R-:W-:-:S05]  /*c160*/  SHF.R.U32.HI R0, RZ, 0x5, R0 ;  /* 0x00000005ff007819 */ /* 0x000fca0000011600 */
[----:B------:R-:W-:Y:S01]  /*c170*/  VIADD R2, R0, 0x10 ;  /* 0x0000001000027836 */ /* 0x000fe20000000000 */
[----:B------:R-:W-:Y:S01]  /*c180*/  SHF.L.U32 R0, R3, R0, RZ ;  /* 0x0000000003007219 */ /* 0x000fe200000006ff */
[----:B-1----:R-:W-:-:S03]  /*c190*/  ULEA UR6, UR5, UR4, 0x18 ;  /* 0x0000000405067291 */ /* 0x002fc6000f8ec0ff */
[----:B------:R-:W-:-:S04]  /*c1a0*/  SHF.L.U32 R3, R7, R2, RZ ;  /* 0x0000000207037219 */ /* 0x000fc800000006ff */
[----:B------:R-:W-:Y:S02]  /*c1b0*/  LOP3.LUT R0, R3, R0, RZ, 0xfc, !PT ;  /* 0x0000000003007212 */ /* 0x000fe400078efcff */
[----:B------:R-:W0:Y:S02]  /*c1c0*/  LDS R5, [UR6] ;  /* 0x00000006ff057984 */ /* 0x000e240008000800 */
[C---:B------:R-:W-:Y:S02]  /*c1d0*/  LOP3.LUT R2, R0.reuse, 0xffff, RZ, 0xc0, !PT ;  /* 0x0000ffff00027812 */ /* 0x040fe400078ec0ff */
[----:B0-----:R-:W-:-:S04]  /*c1e0*/  LOP3.LUT R3, R0, 0xffff, R5, 0x80, !PT ;  /* 0x0000ffff00037812 */ /* 0x001fc800078e8005 */
[----:B------:R-:W-:-:S13]  /*c1f0*/  ISETP.NE.AND P0, PT, R3, R2, PT ;  /* 0x000000020300720c */ /* 0x000fda0003f05270 */
[----:B------:R-:W-:Y:S05]  /*c200*/  @P0 BRA `(.L_x_14) ;  /* 0x0000000000500947 */ /* 0x000fea0003800000 */
[----:B------:R-:W-:Y:S02]  /*c210*/  SHF.R.U32.HI R5, RZ, 0x10, R5 ;  /* 0x00000010ff057819 */ /* 0x000fe40000011605 */
[----:B------:R-:W-:-:S04]  /*c220*/  SHF.R.U32.HI R2, RZ, 0x10, R0 ;  /* 0x00000010ff027819 */ /* 0x000fc80000011600 */
[----:B------:R-:W-:-:S04]  /*c230*/  LOP3.LUT R5, R5, R2, RZ, 0xc0, !PT ;  /* 0x0000000205057212 */ /* 0x000fc800078ec0ff */
[----:B------:R-:W-:-:S13]  /*c240*/  ISETP.NE.AND P0, PT, R5, R2, PT ;  /* 0x000000020500720c */ /* 0x000fda0003f05270 */
[----:B------:R-:W-:Y:S05]  /*c250*/  @P0 BRA `(.L_x_15) ;  /* 0x0000000000300947 */ /* 0x000fea0003800000 */
[----:B------:R-:W-:Y:S01]  /*c260*/  R2UR UR4, R0 ;  /* 0x00000000000472ca */ /* 0x000fe200000e0000 */
[----:B------:R-:W-:Y:S01]  /*c270*/  VOTEU.ANY UR5, UPT, PT ;  /* 0x0000000000057886 */ /* 0x000fe200038e0100 */
[----:B------:R-:W0:Y:S01]  /*c280*/  S2R R0, SR_LANEID ;  /* 0x0000000000007919 */ /* 0x000e220000000000 */
[----:B------:R-:W-:-:S10]  /*c290*/  UFLO.U32 UR5, UR5 ;  /* 0x00000005000572bd */ /* 0x000fd400080e0000 */
[----:B------:R-:W-:-:S06]  /*c2a0*/  ULOP3.LUT UR4, URZ, UR4, URZ, 0x33, !UPT ;  /* 0x00000004ff047292 */ /* 0x000fcc000f8e33ff */
[----:B------:R-:W-:-:S04]  /*c2b0*/  IMAD.U32 R2, RZ, RZ, UR4 ;  /* 0x00000004ff027e24 */ /* 0x000fc8000f8e00ff */
[----:B------:R-:W1:Y:S02]  /*c2c0*/  REDUX UR7, R2 ;  /* 0x00000000020773c4 */ /* 0x000e640000000000 */
[----:B------:R2:W-:Y:S01]  /*c2d0*/  UTCATOMSWS.AND URZ, UR4 ;  /* 0x0000000400ff79e3 */ /* 0x0005e20008000000 */
[----:B0-----:R-:W-:Y:S01]  /*c2e0*/  ISETP.EQ.U32.AND P0, PT, R0, UR5, PT ;  /* 0x0000000500007c0c */ /* 0x001fe2000bf02070 */
[----:B-1----:R-:W-:-:S12]  /*c2f0*/  IMAD.U32 R0, RZ, RZ, UR7 ;  /* 0x00000007ff007e24 */ /* 0x002fd8000f8e00ff */
[----:B------:R2:W-:Y:S01]  /*c300*/  @P0 ATOMS.AND RZ, [UR6], R0 ;  /* 0x00000000ffff098c */ /* 0x0005e2000a800006 */
[----:B------:R-:W-:Y:S05]  /*c310*/  BRA `(.L_x_13) ;  /* 0x0000000000147947 */ /* 0x000fea0003800000 */
.L_x_15:
[----:B------:R-:W-:-:S07]  /*c320*/  MOV R2, 0xc340 ;  /* 0x0000c34000027802 */ /* 0x000fce0000000f00 */
[----:B------:R-:W-:Y:S05]  /*c330*/  CALL.REL.NOINC `($__internal_0_$__cuda_sm10x_tcgen05_guardrail_trap_col_being_dealloced_not_returned_by_alloc) ;  /* 0x00000000002c7944 */ /* 0x000fea0003c00000 */
[----:B------:R-:W-:Y:S05]  /*c340*/  BRA `(.L_x_13) ;  /* 0x0000000000087947 */ /* 0x000fea0003800000 */
.L_x_14:
[----:B------:R-:W-:-:S07]  /*c350*/  MOV R2, 0xc370 ;  /* 0x0000c37000027802 */ /* 0x000fce0000000f00 */
[----:B------:R-:W-:Y:S05]  /*c360*/  CALL.REL.NOINC `($__internal_2_$__cuda_sm10x_tcgen05_guardrail_trap_unallocated_columns_being_dealloced) ;  /* 0x0000000000387944 */ /* 0x000fea0003c00000 */
.L_x_13:
[----:B------:R-:W-:Y:S01]  /*c370*/  NOP ;  /* 0x0000000000007918 */ /* 0x000fe20000000000 */
[----:B--2---:R-:W-:Y:S05]  /*c380*/  EXIT ;  /* 0x000000000000794d */ /* 0x004fea0003800000 */
.L_x_8:
[----:B------:R-:W0:Y:S02]  /*c390*/  SYNCS.PHASECHK.TRANS64.TRYWAIT P3, [UR6], R121 ;  /* 0x00000079ff0075a7 */ /* 0x000e240008061106 */
[----:B0-----:R-:W-:Y:S05]  /*c3a0*/  @!P3 BRA `(.L_x_8) ;  /* 0xfffffffc00f8b947 */ /* 0x001fea000383ffff */
[----:B------:R-:W-:Y:S05]  /*c3b0*/  BRA `(.L_x_16) ;  /* 0xffffffb400487947 */ /* 0x000fea000383ffff */
.L_x_12:
[----:B------:R-:W1:Y:S02]  /*c3c0*/  SYNCS.PHASECHK.TRANS64.TRYWAIT P0, [UR6], R0 ;  /* 0x00000000ff0075a7 */ /* 0x000e640008001106 */
[----:B-1----:R-:W-:Y:S05]  /*c3d0*/  @!P0 BRA `(.L_x_12) ;  /* 0xfffffffc00f88947 */ /* 0x002fea000383ffff */
[----:B------:R-:W-:Y:S05]  /*c3e0*/  BRA `(.L_x_11) ;  /* 0xffffffe400ec7947 */ /* 0x000fea000383ffff */
        .weak           $__internal_0_$__cuda_sm10x_tcgen05_guardrail_trap_col_being_dealloced_not_returned_by_alloc
        .type           $__internal_0_$__cuda_sm10x_tcgen05_guardrail_trap_col_being_dealloced_not_returned_by_alloc,@function
        .size           $__internal_0_$__cuda_sm10x_tcgen05_guardrail_trap_col_being_dealloced_not_returned_by_alloc,($__internal_1_$__cuda_sm10x_tcgen05_guardrail_trap_phase_invalid_during_alloc - $__internal_0_$__cuda_sm10x_tcgen05_guardrail_trap_col_being_dealloced_not_returned_by_alloc)
$__internal_0_$__cuda_sm10x_tcgen05_guardrail_trap_col_being_dealloced_not_returned_by_alloc:
[----:B------:R-:W-:Y:S05]  /*c3f0*/  BPT.TRAP 0x1 ;  /* 0x000000040000795c */ /* 0x000fea0000300000 */
[----:B------:R-:W-:-:S04]  /*c400*/  IMAD.MOV.U32 R3, RZ, RZ, 0x0 ;  /* 0x00000000ff037424 */ /* 0x000fc800078e00ff */
[----:B------:R-:W-:Y:S05]  /*c410*/  RET.REL.NODEC R2 `(matmul_kernel) ;  /* 0xffffff3802f87950 */ /* 0x000fea0003c3ffff */
        .weak           $__internal_1_$__cuda_sm10x_tcgen05_guardrail_trap_phase_invalid_during_alloc
        .type           $__internal_1_$__cuda_sm10x_tcgen05_guardrail_trap_phase_invalid_during_alloc,@function
        .size           $__internal_1_$__cuda_sm10x_tcgen05_guardrail_trap_phase_invalid_during_alloc,($__internal_2_$__cuda_sm10x_tcgen05_guardrail_trap_unallocated_columns_being_dealloced - $__internal_1_$__cuda_sm10x_tcgen05_guardrail_trap_phase_invalid_during_alloc)
$__internal_1_$__cuda_sm10x_tcgen05_guardrail_trap_phase_invalid_during_alloc:
[----:B------:R-:W-:Y:S05]  /*c420*/  BPT.TRAP 0x1 ;  /* 0x000000040000795c */ /* 0x000fea0000300000 */
[----:B------:R-:W-:-:S04]  /*c430*/  IMAD.MOV.U32 R3, RZ, RZ, 0x0 ;  /* 0x00000000ff037424 */ /* 0x000fc800078e00ff */
[----:B------:R-:W-:Y:S05]  /*c440*/  RET.REL.NODEC R2 `(matmul_kernel) ;  /* 0xffffff3802ec7950 */ /* 0x000fea0003c3ffff */
        .weak           $__internal_2_$__cuda_sm10x_tcgen05_guardrail_trap_unallocated_columns_being_dealloced
        .type           $__internal_2_$__cuda_sm10x_tcgen05_guardrail_trap_unallocated_columns_being_dealloced,@function
        .size           $__internal_2_$__cuda_sm10x_tcgen05_guardrail_trap_unallocated_columns_being_dealloced,(.L_x_20 - $__internal_2_$__cuda_sm10x_tcgen05_guardrail_trap_unallocated_columns_being_dealloced)
$__internal_2_$__cuda_sm10x_tcgen05_guardrail_trap_unallocated_columns_being_dealloced:
[----:B------:R-:W-:Y:S05]  /*c450*/  BPT.TRAP 0x1 ;  /* 0x000000040000795c */ /* 0x000fea0000300000 */
[----:B------:R-:W-:-:S04]  /*c460*/  IMAD.MOV.U32 R3, RZ, RZ, 0x0 ;  /* 0x00000000ff037424 */ /* 0x000fc800078e00ff */
[----:B------:R-:W-:Y:S05]  /*c470*/  RET.REL.NODEC R2 `(matmul_kernel) ;  /* 0xffffff3802e07950 */ /* 0x000fea0003c3ffff */
.L_x_17:
[----:B------:R-:W-:-:S00]  /*c480*/  BRA `(.L_x_17) ;  /* 0xfffffffc00fc7947 */ /* 0x000fc0000383ffff */
[----:B------:R-:W-:-:S00]  /*c490*/  NOP ;  /* 0x0000000000007918 */ /* 0x000fc00000000000 */
        /* <DEDUP_REMOVED lines=14> */
.L_x_20:


//--------------------- .nv.shared.matmul_kernel  --------------------------
	.section	.nv.shared.matmul_kernel,"aw",@nobits
	.sectionflags	@""
	.align	16
	.zero		1024


//--------------------- .nv.shared.reserved.0     --------------------------
	.section	.nv.shared.reserved.0,"aw",@nobits
	.align	8
	.weak		__nv_reservedSMEM_offset_0_alias
	.size		__nv_reservedSMEM_offset_0_alias, 0, 64
	.other		__nv_reservedSMEM_offset_0_alias,@"STO_CUDA_RESERVED_SHARED STV_DEFAULT"
__nv_reservedSMEM_offset_0_alias:
	.zero		0
.nv.shared.reserved.0:
	.zero		64
	.weak		__nv_reservedSMEM_allocation_phase
	.type		__nv_reservedSMEM_allocation_phase,@object
	.size		__nv_reservedSMEM_allocation_phase,(.L_0 - __nv_reservedSMEM_allocation_phase)
__nv_reservedSMEM_allocation_phase:
	.zero		1
.L_0:
	.zero		7
	.weak		__nv_reservedSMEM_devtool_atexit_pc
	.type		__nv_reservedSMEM_devtool_atexit_pc,@object
	.size		__nv_reservedSMEM_devtool_atexit_pc,(__nv_reservedSMEM_allocation_mask - __nv_reservedSMEM_devtool_atexit_pc)
__nv_reservedSMEM_devtool_atexit_pc:
	.zero		8
	.weak		__nv_reservedSMEM_allocation_mask
	.type		__nv_reservedSMEM_allocation_mask,@object
	.size		__nv_reservedSMEM_allocation_mask,(.L_2 - __nv_reservedSMEM_allocation_mask)
__nv_reservedSMEM_allocation_mask:
	.zero		4
.L_2:


//--------------------- .nv.constant0.matmul_kernel --------------------------
	.section	.nv.constant0.matmul_kernel,"a",@progbits
	.sectionflags	@""
	.align	4
.nv.constant0.matmul_kernel:
	.zero		976


//--------------------- SYMBOLS --------------------------

	.type		.nv.reservedSmem.offset0,@object
	.size		.nv.reservedSmem.offset0,0x4
	.type		.nv.reservedSmem.cap,@object
	.size		.nv.reservedSmem.cap,0x4
